	.target	sm_100a

	.elftype	@"ET_EXEC"


//--------------------- .note.nv.tkinfo           --------------------------
	.section	.note.nv.tkinfo,"",@"SHT_NOTE"
	.sectionflags	@"SHF_NOTE_NV_TKINFO"
	.tkinfo
        /*0018*/ 	.word	0x00000002
        /*0030*/ 	.string	""
        /*0030*/ 	.string	"ptxas"
        /*0030*/ 	.string	"Cuda compilation tools, release 13.0, V13.0.88"
        /*0030*/ 	.string	"Build cuda_13.0.r13.0/compiler.36424714_0"
        /*0030*/ 	.string	"-arch sm_100a -m 64 "



//--------------------- .note.nv.cuinfo           --------------------------
	.section	.note.nv.cuinfo,"",@"SHT_NOTE"
	.sectionflags	@"SHF_NOTE_NV_CUINFO"
        /*0018*/ 	.short	0x0002
        /*001a*/ 	.short	0x0064
        /*001c*/ 	.short	0x0082
	.zero		2


//--------------------- .nv.info                  --------------------------
	.section	.nv.info,"",@"SHT_CUDA_INFO"
	.align	4


	//----- nvinfo : EIATTR_REGCOUNT
	.align		4
        /*0000*/ 	.byte	0x04, 0x2f
        /*0002*/ 	.short	(.L_19 - .L_18)
	.align		4
.L_18:
        /*0004*/ 	.word	index@(_ZN7cutlass13device_kernelINS_4gemm6kernel13GemmUniversalIN4cute5tupleIJiiiiEEENS1_10collective13CollectiveMmaINS1_35MainloopSm100TmaUmmaWarpSpecializedILi18ELi2ELi4ENS5_IJNS4_1CILi2EEENSA_ILi1EEESC_EEEEENS5_IJNSA_ILi128EEENSA_ILi64EEESF_EEEaNS5_IJlSC_lEEEaSI_NS4_8TiledMMAINS4_8MMA_AtomIJNS4_21SM100_MMA_S8_2x1SM_SSIaaiLi128ELi64ELNS4_4UMMA5MajorE0ELSN_0ELNSM_8SaturateE0EEEEEENS4_6LayoutINS5_IJSC_SC_SC_EEENS5_IJNSA_ILi0EEEST_ST_EEEEENS5_IJNS4_10UnderscoreESW_SW_EEEEENS4_18SM100_TMA_2SM_LOADENS4_14ComposedLayoutINS4_7SwizzleILi3ELi4ELi3EEENS4_18smem_ptr_flag_bitsILi8EEENSR_INS5_IJNSA_ILi8EEESF_EEENS5_IJSF_SC_EEEEEEEvNS4_8identityESZ_S19_vS1A_EENS_8epilogue10collective18CollectiveEpilogueINS1C_23Sm100TmaWarpSpecializedILi1ELi1ELi32ELb0ELb0EEEJNS5_IJSG_SG_SF_EEENS5_IJNSR_ISG_SC_EES1I_EEEaSI_aSI_NS1C_6fusion15FusionCallbacksIS1G_NS1K_17LinearCombinationIaiaiLNS_15FloatRoundStyleE2EEES1H_S1J_JEEENS4_5SM1004TMEM4LOAD26SM100_TMEM_LOAD_32dp32b32xENS4_13SM90_TMA_LOADENS10_INS11_ILi2ELi4ELi3EEES14_NSR_INS5_IJS15_SG_EEENS5_IJSG_SC_EEEEEEENS4_39AutoVectorizingCopyWithAssumedAlignmentILi128EEENS4_14SM90_TMA_STOREES1Z_S21_S21_EEEvvEEEEvNT_6ParamsE)
        /*0008*/ 	.word	0x0000007b


	//----- nvinfo : EIATTR_FRAME_SIZE
	.align		4
.L_19:
        /*000c*/ 	.byte	0x04, 0x11
        /*000e*/ 	.short	(.L_21 - .L_20)
	.align		4
.L_20:
        /*0010*/ 	.word	index@($__internal_2_$__cuda_sm10x_tcgen05_guardrail_trap_unallocated_columns_being_dealloced)
        /*0014*/ 	.word	0x00000000


	//----- nvinfo : EIATTR_FRAME_SIZE
	.align		4
.L_21:
        /*0018*/ 	.byte	0x04, 0x11
        /*001a*/ 	.short	(.L_23 - .L_22)
	.align		4
.L_22:
        /*001c*/ 	.word	index@($__internal_1_$__cuda_sm10x_tcgen05_guardrail_trap_phase_invalid_during_alloc)
        /*0020*/ 	.word	0x00000000


	//----- nvinfo : EIATTR_FRAME_SIZE
	.align		4
.L_23:
        /*0024*/ 	.byte	0x04, 0x11
        /*0026*/ 	.short	(.L_25 - .L_24)
	.align		4
.L_24:
        /*0028*/ 	.word	index@($__internal_0_$__cuda_sm10x_tcgen05_guardrail_trap_col_being_dealloced_not_returned_by_alloc)
        /*002c*/ 	.word	0x00000000


	//----- nvinfo : EIATTR_FRAME_SIZE
	.align		4
.L_25:
        /*0030*/ 	.byte	0x04, 0x11
        /*0032*/ 	.short	(.L_27 - .L_26)
	.align		4
.L_26:
        /*0034*/ 	.word	index@(_ZN7cutlass13device_kernelINS_4gemm6kernel13GemmUniversalIN4cute5tupleIJiiiiEEENS1_10collective13CollectiveMmaINS1_35MainloopSm100TmaUmmaWarpSpecializedILi18ELi2ELi4ENS5_IJNS4_1CILi2EEENSA_ILi1EEESC_EEEEENS5_IJNSA_ILi128EEENSA_ILi64EEESF_EEEaNS5_IJlSC_lEEEaSI_NS4_8TiledMMAINS4_8MMA_AtomIJNS4_21SM100_MMA_S8_2x1SM_SSIaaiLi128ELi64ELNS4_4UMMA5MajorE0ELSN_0ELNSM_8SaturateE0EEEEEENS4_6LayoutINS5_IJSC_SC_SC_EEENS5_IJNSA_ILi0EEEST_ST_EEEEENS5_IJNS4_10UnderscoreESW_SW_EEEEENS4_18SM100_TMA_2SM_LOADENS4_14ComposedLayoutINS4_7SwizzleILi3ELi4ELi3EEENS4_18smem_ptr_flag_bitsILi8EEENSR_INS5_IJNSA_ILi8EEESF_EEENS5_IJSF_SC_EEEEEEEvNS4_8identityESZ_S19_vS1A_EENS_8epilogue10collective18CollectiveEpilogueINS1C_23Sm100TmaWarpSpecializedILi1ELi1ELi32ELb0ELb0EEEJNS5_IJSG_SG_SF_EEENS5_IJNSR_ISG_SC_EES1I_EEEaSI_aSI_NS1C_6fusion15FusionCallbacksIS1G_NS1K_17LinearCombinationIaiaiLNS_15FloatRoundStyleE2EEES1H_S1J_JEEENS4_5SM1004TMEM4LOAD26SM100_TMEM_LOAD_32dp32b32xENS4_13SM90_TMA_LOADENS10_INS11_ILi2ELi4ELi3EEES14_NSR_INS5_IJS15_SG_EEENS5_IJSG_SC_EEEEEEENS4_39AutoVectorizingCopyWithAssumedAlignmentILi128EEENS4_14SM90_TMA_STOREES1Z_S21_S21_EEEvvEEEEvNT_6ParamsE)
        /*0038*/ 	.word	0x00000000


	//----- nvinfo : EIATTR_MIN_STACK_SIZE
	.align		4
.L_27:
        /*003c*/ 	.byte	0x04, 0x12
        /*003e*/ 	.short	(.L_29 - .L_28)
	.align		4
.L_28:
        /*0040*/ 	.word	index@(_ZN7cutlass13device_kernelINS_4gemm6kernel13GemmUniversalIN4cute5tupleIJiiiiEEENS1_10collective13CollectiveMmaINS1_35MainloopSm100TmaUmmaWarpSpecializedILi18ELi2ELi4ENS5_IJNS4_1CILi2EEENSA_ILi1EEESC_EEEEENS5_IJNSA_ILi128EEENSA_ILi64EEESF_EEEaNS5_IJlSC_lEEEaSI_NS4_8TiledMMAINS4_8MMA_AtomIJNS4_21SM100_MMA_S8_2x1SM_SSIaaiLi128ELi64ELNS4_4UMMA5MajorE0ELSN_0ELNSM_8SaturateE0EEEEEENS4_6LayoutINS5_IJSC_SC_SC_EEENS5_IJNSA_ILi0EEEST_ST_EEEEENS5_IJNS4_10UnderscoreESW_SW_EEEEENS4_18SM100_TMA_2SM_LOADENS4_14ComposedLayoutINS4_7SwizzleILi3ELi4ELi3EEENS4_18smem_ptr_flag_bitsILi8EEENSR_INS5_IJNSA_ILi8EEESF_EEENS5_IJSF_SC_EEEEEEEvNS4_8identityESZ_S19_vS1A_EENS_8epilogue10collective18CollectiveEpilogueINS1C_23Sm100TmaWarpSpecializedILi1ELi1ELi32ELb0ELb0EEEJNS5_IJSG_SG_SF_EEENS5_IJNSR_ISG_SC_EES1I_EEEaSI_aSI_NS1C_6fusion15FusionCallbacksIS1G_NS1K_17LinearCombinationIaiaiLNS_15FloatRoundStyleE2EEES1H_S1J_JEEENS4_5SM1004TMEM4LOAD26SM100_TMEM_LOAD_32dp32b32xENS4_13SM90_TMA_LOADENS10_INS11_ILi2ELi4ELi3EEES14_NSR_INS5_IJS15_SG_EEENS5_IJSG_SC_EEEEEEENS4_39AutoVectorizingCopyWithAssumedAlignmentILi128EEENS4_14SM90_TMA_STOREES1Z_S21_S21_EEEvvEEEEvNT_6ParamsE)
        /*0044*/ 	.word	0x00000000
.L_29:


//--------------------- .nv.compat                --------------------------
	.section	.nv.compat,"",@"SHT_CUDA_COMPAT_INFO"
	.align	4
        /*0000*/ 	.byte	0x02, 0x09, 0x01, 0x00, 0x02, 0x02, 0x03, 0x00, 0x02, 0x05, 0x06, 0x00, 0x03, 0x07, 0x01, 0x01
        /*0010*/ 	.byte	0x02, 0x03, 0x01, 0x00, 0x02, 0x06, 0x01, 0x00, 0x04, 0x0b, 0x08, 0x00, 0x01, 0x00, 0x00, 0x00
        /*0020*/ 	.byte	0x00, 0x00, 0x00, 0x00


//--------------------- .nv.info._ZN7cutlass13device_kernelINS_4gemm6kernel13GemmUniversalIN4cute5tupleIJiiiiEEENS1_10collective13CollectiveMmaINS1_35MainloopSm100TmaUmmaWarpSpecializedILi18ELi2ELi4ENS5_IJNS4_1CILi2EEENSA_ILi1EEESC_EEEEENS5_IJNSA_ILi128EEENSA_ILi64EEESF_EEEaNS5_IJlSC_lEEEaSI_NS4_8TiledMMAINS4_8MMA_AtomIJNS4_21SM100_MMA_S8_2x1SM_SSIaaiLi128ELi64ELNS4_4UMMA5MajorE0ELSN_0ELNSM_8SaturateE0EEEEEENS4_6LayoutINS5_IJSC_SC_SC_EEENS5_IJNSA_ILi0EEEST_ST_EEEEENS5_IJNS4_10UnderscoreESW_SW_EEEEENS4_18SM100_TMA_2SM_LOADENS4_14ComposedLayoutINS4_7SwizzleILi3ELi4ELi3EEENS4_18smem_ptr_flag_bitsILi8EEENSR_INS5_IJNSA_ILi8EEESF_EEENS5_IJSF_SC_EEEEEEEvNS4_8identityESZ_S19_vS1A_EENS_8epilogue10collective18CollectiveEpilogueINS1C_23Sm100TmaWarpSpecializedILi1ELi1ELi32ELb0ELb0EEEJNS5_IJSG_SG_SF_EEENS5_IJNSR_ISG_SC_EES1I_EEEaSI_aSI_NS1C_6fusion15FusionCallbacksIS1G_NS1K_17LinearCombinationIaiaiLNS_15FloatRoundStyleE2EEES1H_S1J_JEEENS4_5SM1004TMEM4LOAD26SM100_TMEM_LOAD_32dp32b32xENS4_13SM90_TMA_LOADENS10_INS11_ILi2ELi4ELi3EEES14_NSR_INS5_IJS15_SG_EEENS5_IJSG_SC_EEEEEEENS4_39AutoVectorizingCopyWithAssumedAlignmentILi128EEENS4_14SM90_TMA_STOREES1Z_S21_S21_EEEvvEEEEvNT_6ParamsE --------------------------
	.section	.nv.info._ZN7cutlass13device_kernelINS_4gemm6kernel13GemmUniversalIN4cute5tupleIJiiiiEEENS1_10collective13CollectiveMmaINS1_35MainloopSm100TmaUmmaWarpSpecializedILi18ELi2ELi4ENS5_IJNS4_1CILi2EEENSA_ILi1EEESC_EEEEENS5_IJNSA_ILi128EEENSA_ILi64EEESF_EEEaNS5_IJlSC_lEEEaSI_NS4_8TiledMMAINS4_8MMA_AtomIJNS4_21SM100_MMA_S8_2x1SM_SSIaaiLi128ELi64ELNS4_4UMMA5MajorE0ELSN_0ELNSM_8SaturateE0EEEEEENS4_6LayoutINS5_IJSC_SC_SC_EEENS5_IJNSA_ILi0EEEST_ST_EEEEENS5_IJNS4_10UnderscoreESW_SW_EEEEENS4_18SM100_TMA_2SM_LOADENS4_14ComposedLayoutINS4_7SwizzleILi3ELi4ELi3EEENS4_18smem_ptr_flag_bitsILi8EEENSR_INS5_IJNSA_ILi8EEESF_EEENS5_IJSF_SC_EEEEEEEvNS4_8identityESZ_S19_vS1A_EENS_8epilogue10collective18CollectiveEpilogueINS1C_23Sm100TmaWarpSpecializedILi1ELi1ELi32ELb0ELb0EEEJNS5_IJSG_SG_SF_EEENS5_IJNSR_ISG_SC_EES1I_EEEaSI_aSI_NS1C_6fusion15FusionCallbacksIS1G_NS1K_17LinearCombinationIaiaiLNS_15FloatRoundStyleE2EEES1H_S1J_JEEENS4_5SM1004TMEM4LOAD26SM100_TMEM_LOAD_32dp32b32xENS4_13SM90_TMA_LOADENS10_INS11_ILi2ELi4ELi3EEES14_NSR_INS5_IJS15_SG_EEENS5_IJSG_SC_EEEEEEENS4_39AutoVectorizingCopyWithAssumedAlignmentILi128EEENS4_14SM90_TMA_STOREES1Z_S21_S21_EEEvvEEEEvNT_6ParamsE,"",@"SHT_CUDA_INFO"
	.sectionflags	@""
	.align	4


	//----- nvinfo : EIATTR_CUDA_API_VERSION
	.align		4
        /*0000*/ 	.byte	0x04, 0x37
        /*0002*/ 	.short	(.L_31 - .L_30)
.L_30:
        /*0004*/ 	.word	0x00000082


	//----- nvinfo : EIATTR_KPARAM_INFO
	.align		4
.L_31:
        /*0008*/ 	.byte	0x04, 0x17
        /*000a*/ 	.short	(.L_33 - .L_32)
.L_32:
        /*000c*/ 	.word	0x00000000
        /*0010*/ 	.short	0x0000
        /*0012*/ 	.short	0x0000
        /*0014*/ 	.byte	0x00, 0xf0, 0x01, 0x20


	//----- nvinfo : EIATTR_AT_ENTRY_FRAGMENTS
	.align		4
.L_33:
        /*0018*/ 	.byte	0x04, 0x4f
        /*001a*/ 	.short	(.L_35 - .L_34)


	//   ....[0]....
.L_34:
        /*001c*/ 	.word	0x00000007


	//----- nvinfo : EIATTR_RESERVED_SMEM_USED
	.align		4
.L_35:
        /*0020*/ 	.byte	0x01, 0x41
	.zero		2


	//----- nvinfo : EIATTR_SPARSE_MMA_MASK
	.align		4
        /*0024*/ 	.byte	0x03, 0x50
        /*0026*/ 	.short	0x0000


	//----- nvinfo : EIATTR_TCGEN05_2CTA_USED
	.align		4
        /*0028*/ 	.byte	0x01, 0x52
	.zero		2


	//----- nvinfo : EIATTR_MAXREG_COUNT
	.align		4
        /*002c*/ 	.byte	0x03, 0x1b
        /*002e*/ 	.short	0x00ff


	//----- nvinfo : EIATTR_NUM_BARRIERS
	.align		4
        /*0030*/ 	.byte	0x02, 0x4c
        /*0032*/ 	.byte	0x07
	.zero		1


	//----- nvinfo : EIATTR_EXTERNS
	.align		4
        /*0034*/ 	.byte	0x04, 0x0f
        /*0036*/ 	.short	(.L_37 - .L_36)


	//   ....[0]....
	.align		4
.L_36:
        /*0038*/ 	.word	index@(__assertfail)


	//----- nvinfo : EIATTR_MERCURY_ISA_VERSION
	.align		4
.L_37:
        /*003c*/ 	.byte	0x03, 0x5f
        /*003e*/ 	.short	0x0101


	//----- nvinfo : EIATTR_INT_WARP_WIDE_INSTR_OFFSETS
	.align		4
        /*0040*/ 	.byte	0x04, 0x31
        /*0042*/ 	.short	(.L_39 - .L_38)


	//   ....[0]....
.L_38:
        /*0044*/ 	.word	0x00000ea0


	//   ....[1]....
        /*0048*/ 	.word	0x00000f40


	//   ....[2]....
        /*004c*/ 	.word	0x000022a0


	//   ....[3]....
        /*0050*/ 	.word	0x00004960


	//   ....[4]....
        /*0054*/ 	.word	0x00004980


	//   ....[5]....
        /*0058*/ 	.word	0x000049b0


	//   ....[6]....
        /*005c*/ 	.word	0x000053c0


	//   ....[7]....
        /*0060*/ 	.word	0x000054e0


	//----- nvinfo : EIATTR_COOP_GROUP_MASK_REGIDS
	.align		4
.L_39:
        /*0064*/ 	.byte	0x04, 0x29
        /*0066*/ 	.short	(.L_41 - .L_40)


	//   ....[0]....
.L_40:
        /*0068*/ 	.word	0xffffffff


	//   ....[1]....
        /*006c*/ 	.word	0xffffffff


	//   ....[2]....
        /*0070*/ 	.word	0xffffffff


	//   ....[3]....
        /*0074*/ 	.word	0xffffffff


	//   ....[4]....
        /*0078*/ 	.word	0xffffffff


	//   ....[5]....
        /*007c*/ 	.word	0xffffffff


	//   ....[6]....
        /*0080*/ 	.word	0xffffffff


	//   ....[7]....
        /*0084*/ 	.word	0xffffffff


	//   ....[8]....
        /*0088*/ 	.word	0xffffffff


	//   ....[9]....
        /*008c*/ 	.word	0xffffffff


	//   ....[10]....
        /*0090*/ 	.word	0xffffffff


	//   ....[11]....
        /*0094*/ 	.word	0xffffffff


	//   ....[12]....
        /*0098*/ 	.word	0xffffffff


	//   ....[13]....
        /*009c*/ 	.word	0xffffffff


	//----- nvinfo : EIATTR_COOP_GROUP_INSTR_OFFSETS
	.align		4
.L_41:
        /*00a0*/ 	.byte	0x04, 0x28
        /*00a2*/ 	.short	(.L_43 - .L_42)


	//   ....[0]....
.L_42:
        /*00a4*/ 	.word	0x000000c0


	//   ....[1]....
        /*00a8*/ 	.word	0x00000500


	//   ....[2]....
        /*00ac*/ 	.word	0x00000870


	//   ....[3]....
        /*00b0*/ 	.word	0x000009a0


	//   ....[4]....
        /*00b4*/ 	.word	0x00000a90


	//   ....[5]....
        /*00b8*/ 	.word	0x00000bf0


	//   ....[6]....
        /*00bc*/ 	.word	0x00000d80


	//   ....[7]....
        /*00c0*/ 	.word	0x00000fc0


	//   ....[8]....
        /*00c4*/ 	.word	0x00002180


	//   ....[9]....
        /*00c8*/ 	.word	0x00003740


	//   ....[10]....
        /*00cc*/ 	.word	0x00003c10


	//   ....[11]....
        /*00d0*/ 	.word	0x00003c40


	//   ....[12]....
        /*00d4*/ 	.word	0x00004860


	//   ....[13]....
        /*00d8*/ 	.word	0x00004a70


	//----- nvinfo : EIATTR_VRC_CTA_INIT_COUNT
	.align		4
.L_43:
        /*00dc*/ 	.byte	0x02, 0x4a
        /*00de*/ 	.byte	0x80
	.zero		1


	//----- nvinfo : EIATTR_SYSCALL_OFFSETS
	.align		4
        /*00e0*/ 	.byte	0x04, 0x46
        /*00e2*/ 	.short	(.L_45 - .L_44)


	//   ....[0]....
.L_44:
        /*00e4*/ 	.word	0x00005ee0


	//   ....[1]....
        /*00e8*/ 	.word	0x00006020


	//   ....[2]....
        /*00ec*/ 	.word	0x00006730


	//----- nvinfo : EIATTR_MBARRIER_INSTR_OFFSETS
	.align		4
.L_45:
        /*00f0*/ 	.byte	0x04, 0x39
        /*00f2*/ 	.short	(.L_47 - .L_46)


	//   ....[0]....
.L_46:
        /*00f4*/ 	.word	0x00000610
        /*00f8*/ 	.word	0x000000ff
        /*00fc*/ 	.word	0x00000000
        /*0100*/ 	.short	0x0100
        /*0102*/ 	.byte	0x08
	.zero		1


	//   ....[1]....
        /*0104*/ 	.word	0x00000620
        /*0108*/ 	.word	0x000000ff
        /*010c*/ 	.word	0x00000090
        /*0110*/ 	.short	0x0100
        /*0112*/ 	.byte	0x08
	.zero		1


	//   ....[2]....
        /*0114*/ 	.word	0x00000630
        /*0118*/ 	.word	0x000000ff
        /*011c*/ 	.word	0x00000008
        /*0120*/ 	.short	0x0100
        /*0122*/ 	.byte	0x08
	.zero		1


	//   ....[3]....
        /*0124*/ 	.word	0x00000640
        /*0128*/ 	.word	0x000000ff
        /*012c*/ 	.word	0x00000098
        /*0130*/ 	.short	0x0100
        /*0132*/ 	.byte	0x08
	.zero		1


	//   ....[4]....
        /*0134*/ 	.word	0x00000650
        /*0138*/ 	.word	0x000000ff
        /*013c*/ 	.word	0x00000010
        /*0140*/ 	.short	0x0100
        /*0142*/ 	.byte	0x08
	.zero		1


	//   ....[5]....
        /*0144*/ 	.word	0x00000660
        /*0148*/ 	.word	0x000000ff
        /*014c*/ 	.word	0x000000a0
        /*0150*/ 	.short	0x0100
        /*0152*/ 	.byte	0x08
	.zero		1


	//   ....[6]....
        /*0154*/ 	.word	0x00000670
        /*0158*/ 	.word	0x000000ff
        /*015c*/ 	.word	0x00000018
        /*0160*/ 	.short	0x0100
        /*0162*/ 	.byte	0x08
	.zero		1


	//   ....[7]....
        /*0164*/ 	.word	0x00000680
        /*0168*/ 	.word	0x000000ff
        /*016c*/ 	.word	0x000000a8
        /*0170*/ 	.short	0x0100
        /*0172*/ 	.byte	0x08
	.zero		1


	//   ....[8]....
        /*0174*/ 	.word	0x00000690
        /*0178*/ 	.word	0x000000ff
        /*017c*/ 	.word	0x00000020
        /*0180*/ 	.short	0x0100
        /*0182*/ 	.byte	0x08
	.zero		1


	//   ....[9]....
        /*0184*/ 	.word	0x000006a0
        /*0188*/ 	.word	0x000000ff
        /*018c*/ 	.word	0x000000b0
        /*0190*/ 	.short	0x0100
        /*0192*/ 	.byte	0x08
	.zero		1


	//   ....[10]....
        /*0194*/ 	.word	0x000006b0
        /*0198*/ 	.word	0x000000ff
        /*019c*/ 	.word	0x00000028
        /*01a0*/ 	.short	0x0100
        /*01a2*/ 	.byte	0x08
	.zero		1


	//   ....[11]....
        /*01a4*/ 	.word	0x000006c0
        /*01a8*/ 	.word	0x000000ff
        /*01ac*/ 	.word	0x000000b8
        /*01b0*/ 	.short	0x0100
        /*01b2*/ 	.byte	0x08
	.zero		1


	//   ....[12]....
        /*01b4*/ 	.word	0x000006d0
        /*01b8*/ 	.word	0x000000ff
        /*01bc*/ 	.word	0x00000030
        /*01c0*/ 	.short	0x0100
        /*01c2*/ 	.byte	0x08
	.zero		1


	//   ....[13]....
        /*01c4*/ 	.word	0x000006e0
        /*01c8*/ 	.word	0x000000ff
        /*01cc*/ 	.word	0x000000c0
        /*01d0*/ 	.short	0x0100
        /*01d2*/ 	.byte	0x08
	.zero		1


	//   ....[14]....
        /*01d4*/ 	.word	0x000006f0
        /*01d8*/ 	.word	0x000000ff
        /*01dc*/ 	.word	0x00000038
        /*01e0*/ 	.short	0x0100
        /*01e2*/ 	.byte	0x08
	.zero		1


	//   ....[15]....
        /*01e4*/ 	.word	0x00000700
        /*01e8*/ 	.word	0x000000ff
        /*01ec*/ 	.word	0x000000c8
        /*01f0*/ 	.short	0x0100
        /*01f2*/ 	.byte	0x08
	.zero		1


	//   ....[16]....
        /*01f4*/ 	.word	0x00000710
        /*01f8*/ 	.word	0x000000ff
        /*01fc*/ 	.word	0x00000040
        /*0200*/ 	.short	0x0100
        /*0202*/ 	.byte	0x08
	.zero		1


	//   ....[17]....
        /*0204*/ 	.word	0x00000720
        /*0208*/ 	.word	0x000000ff
        /*020c*/ 	.word	0x000000d0
        /*0210*/ 	.short	0x0100
        /*0212*/ 	.byte	0x08
	.zero		1


	//   ....[18]....
        /*0214*/ 	.word	0x00000730
        /*0218*/ 	.word	0x000000ff
        /*021c*/ 	.word	0x00000048
        /*0220*/ 	.short	0x0100
        /*0222*/ 	.byte	0x08
	.zero		1


	//   ....[19]....
        /*0224*/ 	.word	0x00000740
        /*0228*/ 	.word	0x000000ff
        /*022c*/ 	.word	0x000000d8
        /*0230*/ 	.short	0x0100
        /*0232*/ 	.byte	0x08
	.zero		1


	//   ....[20]....
        /*0234*/ 	.word	0x00000750
        /*0238*/ 	.word	0x000000ff
        /*023c*/ 	.word	0x00000050
        /*0240*/ 	.short	0x0100
        /*0242*/ 	.byte	0x08
	.zero		1


	//   ....[21]....
        /*0244*/ 	.word	0x00000760
        /*0248*/ 	.word	0x000000ff
        /*024c*/ 	.word	0x000000e0
        /*0250*/ 	.short	0x0100
        /*0252*/ 	.byte	0x08
	.zero		1


	//   ....[22]....
        /*0254*/ 	.word	0x00000770
        /*0258*/ 	.word	0x000000ff
        /*025c*/ 	.word	0x00000058
        /*0260*/ 	.short	0x0100
        /*0262*/ 	.byte	0x08
	.zero		1


	//   ....[23]....
        /*0264*/ 	.word	0x00000780
        /*0268*/ 	.word	0x000000ff
        /*026c*/ 	.word	0x000000e8
        /*0270*/ 	.short	0x0100
        /*0272*/ 	.byte	0x08
	.zero		1


	//   ....[24]....
        /*0274*/ 	.word	0x00000790
        /*0278*/ 	.word	0x000000ff
        /*027c*/ 	.word	0x00000060
        /*0280*/ 	.short	0x0100
        /*0282*/ 	.byte	0x08
	.zero		1


	//   ....[25]....
        /*0284*/ 	.word	0x000007a0
        /*0288*/ 	.word	0x000000ff
        /*028c*/ 	.word	0x000000f0
        /*0290*/ 	.short	0x0100
        /*0292*/ 	.byte	0x08
	.zero		1


	//   ....[26]....
        /*0294*/ 	.word	0x000007b0
        /*0298*/ 	.word	0x000000ff
        /*029c*/ 	.word	0x00000068
        /*02a0*/ 	.short	0x0100
        /*02a2*/ 	.byte	0x08
	.zero		1


	//   ....[27]....
        /*02a4*/ 	.word	0x000007c0
        /*02a8*/ 	.word	0x000000ff
        /*02ac*/ 	.word	0x000000f8
        /*02b0*/ 	.short	0x0100
        /*02b2*/ 	.byte	0x08
	.zero		1


	//   ....[28]....
        /*02b4*/ 	.word	0x000007d0
        /*02b8*/ 	.word	0x000000ff
        /*02bc*/ 	.word	0x00000070
        /*02c0*/ 	.short	0x0100
        /*02c2*/ 	.byte	0x08
	.zero		1


	//   ....[29]....
        /*02c4*/ 	.word	0x000007e0
        /*02c8*/ 	.word	0x000000ff
        /*02cc*/ 	.word	0x00000100
        /*02d0*/ 	.short	0x0100
        /*02d2*/ 	.byte	0x08
	.zero		1


	//   ....[30]....
        /*02d4*/ 	.word	0x000007f0
        /*02d8*/ 	.word	0x000000ff
        /*02dc*/ 	.word	0x00000078
        /*02e0*/ 	.short	0x0100
        /*02e2*/ 	.byte	0x08
	.zero		1


	//   ....[31]....
        /*02e4*/ 	.word	0x00000800
        /*02e8*/ 	.word	0x000000ff
        /*02ec*/ 	.word	0x00000108
        /*02f0*/ 	.short	0x0100
        /*02f2*/ 	.byte	0x08
	.zero		1


	//   ....[32]....
        /*02f4*/ 	.word	0x00000810
        /*02f8*/ 	.word	0x000000ff
        /*02fc*/ 	.word	0x00000080
        /*0300*/ 	.short	0x0100
        /*0302*/ 	.byte	0x08
	.zero		1


	//   ....[33]....
        /*0304*/ 	.word	0x00000820
        /*0308*/ 	.word	0x000000ff
        /*030c*/ 	.word	0x00000110
        /*0310*/ 	.short	0x0100
        /*0312*/ 	.byte	0x08
	.zero		1


	//   ....[34]....
        /*0314*/ 	.word	0x00000830
        /*0318*/ 	.word	0x000000ff
        /*031c*/ 	.word	0x00000088
        /*0320*/ 	.short	0x0100
        /*0322*/ 	.byte	0x08
	.zero		1


	//   ....[35]....
        /*0324*/ 	.word	0x00000840
        /*0328*/ 	.word	0x000000ff
        /*032c*/ 	.word	0x00000118
        /*0330*/ 	.short	0x0100
        /*0332*/ 	.byte	0x08
	.zero		1


	//   ....[36]....
        /*0334*/ 	.word	0x00000970
        /*0338*/ 	.word	0x000000ff
        /*033c*/ 	.word	0x00000120
        /*0340*/ 	.short	0x0100
        /*0342*/ 	.byte	0x09
	.zero		1


	//   ....[37]....
        /*0344*/ 	.word	0x00000980
        /*0348*/ 	.word	0x000000ff
        /*034c*/ 	.word	0x00000128
        /*0350*/ 	.short	0x0100
        /*0352*/ 	.byte	0x09
	.zero		1


	//   ....[38]....
        /*0354*/ 	.word	0x00000a60
        /*0358*/ 	.word	0x000000ff
        /*035c*/ 	.word	0x00000130
        /*0360*/ 	.short	0x0100
        /*0362*/ 	.byte	0x08
	.zero		1


	//   ....[39]....
        /*0364*/ 	.word	0x00000a70
        /*0368*/ 	.word	0x000000ff
        /*036c*/ 	.word	0x00000138
        /*0370*/ 	.short	0x0100
        /*0372*/ 	.byte	0x08
	.zero		1


	//   ....[40]....
        /*0374*/ 	.word	0x00000ba0
        /*0378*/ 	.word	0x000000ff
        /*037c*/ 	.word	0x00000140
        /*0380*/ 	.short	0x0100
        /*0382*/ 	.byte	0x08
	.zero		1


	//   ....[41]....
        /*0384*/ 	.word	0x00000bb0
        /*0388*/ 	.word	0x000000ff
        /*038c*/ 	.word	0x00000150
        /*0390*/ 	.short	0x0100
        /*0392*/ 	.byte	0x08
	.zero		1


	//   ....[42]....
        /*0394*/ 	.word	0x00000bc0
        /*0398*/ 	.word	0x000000ff
        /*039c*/ 	.word	0x00000148
        /*03a0*/ 	.short	0x0100
        /*03a2*/ 	.byte	0x08
	.zero		1


	//   ....[43]....
        /*03a4*/ 	.word	0x00000bd0
        /*03a8*/ 	.word	0x000000ff
        /*03ac*/ 	.word	0x00000158
        /*03b0*/ 	.short	0x0100
        /*03b2*/ 	.byte	0x08
	.zero		1


	//   ....[44]....
        /*03b4*/ 	.word	0x00000cf0
        /*03b8*/ 	.word	0x000000ff
        /*03bc*/ 	.word	0x00000160
        /*03c0*/ 	.short	0x0100
        /*03c2*/ 	.byte	0x09
	.zero		1


	//   ....[45]....
        /*03c4*/ 	.word	0x00000d00
        /*03c8*/ 	.word	0x000000ff
        /*03cc*/ 	.word	0x00000180
        /*03d0*/ 	.short	0x0100
        /*03d2*/ 	.byte	0x09
	.zero		1


	//   ....[46]....
        /*03d4*/ 	.word	0x00000d10
        /*03d8*/ 	.word	0x000000ff
        /*03dc*/ 	.word	0x00000168
        /*03e0*/ 	.short	0x0100
        /*03e2*/ 	.byte	0x09
	.zero		1


	//   ....[47]....
        /*03e4*/ 	.word	0x00000d20
        /*03e8*/ 	.word	0x000000ff
        /*03ec*/ 	.word	0x00000188
        /*03f0*/ 	.short	0x0100
        /*03f2*/ 	.byte	0x09
	.zero		1


	//   ....[48]....
        /*03f4*/ 	.word	0x00000d30
        /*03f8*/ 	.word	0x000000ff
        /*03fc*/ 	.word	0x00000170
        /*0400*/ 	.short	0x0100
        /*0402*/ 	.byte	0x09
	.zero		1


	//   ....[49]....
        /*0404*/ 	.word	0x00000d40
        /*0408*/ 	.word	0x000000ff
        /*040c*/ 	.word	0x00000190
        /*0410*/ 	.short	0x0100
        /*0412*/ 	.byte	0x09
	.zero		1


	//   ....[50]....
        /*0414*/ 	.word	0x00000d50
        /*0418*/ 	.word	0x000000ff
        /*041c*/ 	.word	0x00000178
        /*0420*/ 	.short	0x0100
        /*0422*/ 	.byte	0x09
	.zero		1


	//   ....[51]....
        /*0424*/ 	.word	0x00000d60
        /*0428*/ 	.word	0x000000ff
        /*042c*/ 	.word	0x00000198
        /*0430*/ 	.short	0x0100
        /*0432*/ 	.byte	0x09
	.zero		1


	//   ....[52]....
        /*0434*/ 	.word	0x00000e50
        /*0438*/ 	.word	0x000000ff
        /*043c*/ 	.word	0x000001a0
        /*0440*/ 	.short	0x0100
        /*0442*/ 	.byte	0x08
	.zero		1


	//   ....[53]....
        /*0444*/ 	.word	0x00000e60
        /*0448*/ 	.word	0x000000ff
        /*044c*/ 	.word	0x000001b0
        /*0450*/ 	.short	0x0100
        /*0452*/ 	.byte	0x08
	.zero		1


	//   ....[54]....
        /*0454*/ 	.word	0x00000e70
        /*0458*/ 	.word	0x000000ff
        /*045c*/ 	.word	0x000001a8
        /*0460*/ 	.short	0x0100
        /*0462*/ 	.byte	0x08
	.zero		1


	//   ....[55]....
        /*0464*/ 	.word	0x00000e80
        /*0468*/ 	.word	0x000000ff
        /*046c*/ 	.word	0x000001b8
        /*0470*/ 	.short	0x0100
        /*0472*/ 	.byte	0x08
	.zero		1


	//   ....[56]....
        /*0474*/ 	.word	0x00000f70
        /*0478*/ 	.word	0x000000ff
        /*047c*/ 	.word	0x000001c0
        /*0480*/ 	.short	0x0100
        /*0482*/ 	.byte	0x06
	.zero		1


	//   ....[57]....
        /*0484*/ 	.word	0x00001980
        /*0488*/ 	.word	0x00000003
        /*048c*/ 	.word	0x000001b0
        /*0490*/ 	.short	0x010a
        /*0492*/ 	.byte	0xff
	.zero		1


	//   ....[58]....
        /*0494*/ 	.word	0x000019b0
        /*0498*/ 	.word	0x00000003
        /*049c*/ 	.word	0x000001a0
        /*04a0*/ 	.short	0x0101
        /*04a2*/ 	.byte	0xff
	.zero		1


	//   ....[59]....
        /*04a4*/ 	.word	0x00001ab0
        /*04a8*/ 	.word	0x000000ff
        /*04ac*/ 	.word	0x00000090
        /*04b0*/ 	.short	0x010a
        /*04b2*/ 	.byte	0x08
	.zero		1


	//   ....[60]....
        /*04b4*/ 	.word	0x00001b80
        /*04b8*/ 	.word	0x000000ff
        /*04bc*/ 	.word	0x00000090
        /*04c0*/ 	.short	0x010a
        /*04c2*/ 	.byte	0x21
	.zero		1


	//   ....[61]....
        /*04c4*/ 	.word	0x00001d30
        /*04c8*/ 	.word	0x000000ff
        /*04cc*/ 	.word	0x00000090
        /*04d0*/ 	.short	0x010a
        /*04d2*/ 	.byte	0x08
	.zero		1


	//   ....[62]....
        /*04d4*/ 	.word	0x00001e30
        /*04d8*/ 	.word	0x000000ff
        /*04dc*/ 	.word	0x00000138
        /*04e0*/ 	.short	0x0101
        /*04e2*/ 	.byte	0x04
	.zero		1


	//   ....[63]....
        /*04e4*/ 	.word	0x00001e50
        /*04e8*/ 	.word	0x000000ff
        /*04ec*/ 	.word	0x00000090
        /*04f0*/ 	.short	0x010a
        /*04f2*/ 	.byte	0x08
	.zero		1


	//   ....[64]....
        /*04f4*/ 	.word	0x00001ed0
        /*04f8*/ 	.word	0x000000ff
        /*04fc*/ 	.word	0x00000090
        /*0500*/ 	.short	0x010a
        /*0502*/ 	.byte	0x11
	.zero		1


	//   ....[65]....
        /*0504*/ 	.word	0x00002060
        /*0508*/ 	.word	0x000000ff
        /*050c*/ 	.word	0x00000090
        /*0510*/ 	.short	0x010a
        /*0512*/ 	.byte	0x08
	.zero		1


	//   ....[66]....
        /*0514*/ 	.word	0x000021b0
        /*0518*/ 	.word	0x00000002
        /*051c*/ 	.word	0x00000140
        /*0520*/ 	.short	0x010a
        /*0522*/ 	.byte	0xff
	.zero		1


	//   ....[67]....
        /*0524*/ 	.word	0x00002270
        /*0528*/ 	.word	0x00000002
        /*052c*/ 	.word	0x00000000
        /*0530*/ 	.short	0x0101
        /*0532*/ 	.byte	0xff
	.zero		1


	//   ....[68]....
        /*0534*/ 	.word	0x000027d0
        /*0538*/ 	.word	0x000000ff
        /*053c*/ 	.word	0x00000000
        /*0540*/ 	.short	0x010a
        /*0542*/ 	.byte	0x05
	.zero		1


	//   ....[69]....
        /*0544*/ 	.word	0x00002860
        /*0548*/ 	.word	0x000000ff
        /*054c*/ 	.word	0x00000000
        /*0550*/ 	.short	0x010a
        /*0552*/ 	.byte	0x05
	.zero		1


	//   ....[70]....
        /*0554*/ 	.word	0x000028f0
        /*0558*/ 	.word	0x000000ff
        /*055c*/ 	.word	0x00000000
        /*0560*/ 	.short	0x010a
        /*0562*/ 	.byte	0x05
	.zero		1


	//   ....[71]....
        /*0564*/ 	.word	0x00002980
        /*0568*/ 	.word	0x000000ff
        /*056c*/ 	.word	0x00000000
        /*0570*/ 	.short	0x010a
        /*0572*/ 	.byte	0x05
	.zero		1


	//   ....[72]....
        /*0574*/ 	.word	0x00002a10
        /*0578*/ 	.word	0x000000ff
        /*057c*/ 	.word	0x00000000
        /*0580*/ 	.short	0x010a
        /*0582*/ 	.byte	0x05
	.zero		1


	//   ....[73]....
        /*0584*/ 	.word	0x00002aa0
        /*0588*/ 	.word	0x000000ff
        /*058c*/ 	.word	0x00000000
        /*0590*/ 	.short	0x010a
        /*0592*/ 	.byte	0x05
	.zero		1


	//   ....[74]....
        /*0594*/ 	.word	0x00002b30
        /*0598*/ 	.word	0x000000ff
        /*059c*/ 	.word	0x00000000
        /*05a0*/ 	.short	0x010a
        /*05a2*/ 	.byte	0x05
	.zero		1


	//   ....[75]....
        /*05a4*/ 	.word	0x00002bc0
        /*05a8*/ 	.word	0x000000ff
        /*05ac*/ 	.word	0x00000000
        /*05b0*/ 	.short	0x010a
        /*05b2*/ 	.byte	0x05
	.zero		1


	//   ....[76]....
        /*05b4*/ 	.word	0x00002c50
        /*05b8*/ 	.word	0x000000ff
        /*05bc*/ 	.word	0x00000000
        /*05c0*/ 	.short	0x010a
        /*05c2*/ 	.byte	0x05
	.zero		1


	//   ....[77]....
        /*05c4*/ 	.word	0x00002ce0
        /*05c8*/ 	.word	0x000000ff
        /*05cc*/ 	.word	0x00000000
        /*05d0*/ 	.short	0x010a
        /*05d2*/ 	.byte	0x05
	.zero		1


	//   ....[78]....
        /*05d4*/ 	.word	0x00002d70
        /*05d8*/ 	.word	0x000000ff
        /*05dc*/ 	.word	0x00000000
        /*05e0*/ 	.short	0x010a
        /*05e2*/ 	.byte	0x05
	.zero		1


	//   ....[79]....
        /*05e4*/ 	.word	0x00002e00
        /*05e8*/ 	.word	0x000000ff
        /*05ec*/ 	.word	0x00000000
        /*05f0*/ 	.short	0x010a
        /*05f2*/ 	.byte	0x05
	.zero		1


	//   ....[80]....
        /*05f4*/ 	.word	0x00002e90
        /*05f8*/ 	.word	0x000000ff
        /*05fc*/ 	.word	0x00000000
        /*0600*/ 	.short	0x010a
        /*0602*/ 	.byte	0x05
	.zero		1


	//   ....[81]....
        /*0604*/ 	.word	0x00002f20
        /*0608*/ 	.word	0x000000ff
        /*060c*/ 	.word	0x00000000
        /*0610*/ 	.short	0x010a
        /*0612*/ 	.byte	0x05
	.zero		1


	//   ....[82]....
        /*0614*/ 	.word	0x00002fb0
        /*0618*/ 	.word	0x000000ff
        /*061c*/ 	.word	0x00000000
        /*0620*/ 	.short	0x010a
        /*0622*/ 	.byte	0x05
	.zero		1


	//   ....[83]....
        /*0624*/ 	.word	0x00003040
        /*0628*/ 	.word	0x000000ff
        /*062c*/ 	.word	0x00000000
        /*0630*/ 	.short	0x010a
        /*0632*/ 	.byte	0x05
	.zero		1


	//   ....[84]....
        /*0634*/ 	.word	0x000030d0
        /*0638*/ 	.word	0x000000ff
        /*063c*/ 	.word	0x00000000
        /*0640*/ 	.short	0x010a
        /*0642*/ 	.byte	0x05
	.zero		1


	//   ....[85]....
        /*0644*/ 	.word	0x00003170
        /*0648*/ 	.word	0x00000000
        /*064c*/ 	.word	0x00000000
        /*0650*/ 	.short	0x010a
        /*0652*/ 	.byte	0xff
	.zero		1


	//   ....[86]....
        /*0654*/ 	.word	0x000032a0
        /*0658*/ 	.word	0x00000000
        /*065c*/ 	.word	0x000001a0
        /*0660*/ 	.short	0x010a
        /*0662*/ 	.byte	0xff
	.zero		1


	//   ....[87]....
        /*0664*/ 	.word	0x00003310
        /*0668*/ 	.word	0x00000004
        /*066c*/ 	.word	0x00000000
        /*0670*/ 	.short	0x0101
        /*0672*/ 	.byte	0xff
	.zero		1


	//   ....[88]....
        /*0674*/ 	.word	0x00003330
        /*0678*/ 	.word	0x000000ff
        /*067c*/ 	.word	0x00000150
        /*0680*/ 	.short	0x010a
        /*0682*/ 	.byte	0x05
	.zero		1


	//   ....[89]....
        /*0684*/ 	.word	0x00003450
        /*0688*/ 	.word	0x00000000
        /*068c*/ 	.word	0x00000140
        /*0690*/ 	.short	0x010a
        /*0692*/ 	.byte	0xff
	.zero		1


	//   ....[90]....
        /*0694*/ 	.word	0x00003550
        /*0698*/ 	.word	0x00000000
        /*069c*/ 	.word	0x00000000
        /*06a0*/ 	.short	0x0101
        /*06a2*/ 	.byte	0xff
	.zero		1


	//   ....[91]....
        /*06a4*/ 	.word	0x000035e0
        /*06a8*/ 	.word	0x000000ff
        /*06ac*/ 	.word	0x00000150
        /*06b0*/ 	.short	0x0106
        /*06b2*/ 	.byte	0x05
	.zero		1


	//   ....[92]....
        /*06b4*/ 	.word	0x00003600
        /*06b8*/ 	.word	0x000000ff
        /*06bc*/ 	.word	0x00000150
        /*06c0*/ 	.short	0x010a
        /*06c2*/ 	.byte	0x05
	.zero		1


	//   ....[93]....
        /*06c4*/ 	.word	0x00003690
        /*06c8*/ 	.word	0x000000ff
        /*06cc*/ 	.word	0x00000150
        /*06d0*/ 	.short	0x0106
        /*06d2*/ 	.byte	0x04
	.zero		1


	//   ....[94]....
        /*06d4*/ 	.word	0x000036d0
        /*06d8*/ 	.word	0x00000000
        /*06dc*/ 	.word	0x00000150
        /*06e0*/ 	.short	0x010a
        /*06e2*/ 	.byte	0xff
	.zero		1


	//   ....[95]....
        /*06e4*/ 	.word	0x00003910
        /*06e8*/ 	.word	0x000000ff
        /*06ec*/ 	.word	0x00000008
        /*06f0*/ 	.short	0x010a
        /*06f2*/ 	.byte	0x06
	.zero		1


	//   ....[96]....
        /*06f4*/ 	.word	0x00003930
        /*06f8*/ 	.word	0x000000ff
        /*06fc*/ 	.word	0x00000008
        /*0700*/ 	.short	0x010a
        /*0702*/ 	.byte	0x06
	.zero		1


	//   ....[97]....
        /*0704*/ 	.word	0x00003ac0
        /*0708*/ 	.word	0x000000ff
        /*070c*/ 	.word	0x00000008
        /*0710*/ 	.short	0x010a
        /*0712*/ 	.byte	0x06
	.zero		1


	//   ....[98]....
        /*0714*/ 	.word	0x00003ae0
        /*0718*/ 	.word	0x000000ff
        /*071c*/ 	.word	0x00000008
        /*0720*/ 	.short	0x010a
        /*0722*/ 	.byte	0x06
	.zero		1


	//   ....[99]....
        /*0724*/ 	.word	0x00003ba0
        /*0728*/ 	.word	0x000000ff
        /*072c*/ 	.word	0x00000000
        /*0730*/ 	.short	0x0101
        /*0732*/ 	.byte	0x07
	.zero		1


	//   ....[100]....
        /*0734*/ 	.word	0x00003ee0
        /*0738*/ 	.word	0x00000000
        /*073c*/ 	.word	0x00000140
        /*0740*/ 	.short	0x010a
        /*0742*/ 	.byte	0xff
	.zero		1


	//   ....[101]....
        /*0744*/ 	.word	0x00003fa0
        /*0748*/ 	.word	0x00000000
        /*074c*/ 	.word	0x00000000
        /*0750*/ 	.short	0x0101
        /*0752*/ 	.byte	0xff
	.zero		1


	//   ....[102]....
        /*0754*/ 	.word	0x00004060
        /*0758*/ 	.word	0x000000ff
        /*075c*/ 	.word	0x00000000
        /*0760*/ 	.short	0x010a
        /*0762*/ 	.byte	0x08
	.zero		1


	//   ....[103]....
        /*0764*/ 	.word	0x00004070
        /*0768*/ 	.word	0x000000ff
        /*076c*/ 	.word	0x00000180
        /*0770*/ 	.short	0x010a
        /*0772*/ 	.byte	0x09
	.zero		1


	//   ....[104]....
        /*0774*/ 	.word	0x00004120
        /*0778*/ 	.word	0x000000ff
        /*077c*/ 	.word	0x00000000
        /*0780*/ 	.short	0x010a
        /*0782*/ 	.byte	0x08
	.zero		1


	//   ....[105]....
        /*0784*/ 	.word	0x00004250
        /*0788*/ 	.word	0x000000ff
        /*078c*/ 	.word	0x00000000
        /*0790*/ 	.short	0x010a
        /*0792*/ 	.byte	0x1e
	.zero		1


	//   ....[106]....
        /*0794*/ 	.word	0x00004550
        /*0798*/ 	.word	0x000000ff
        /*079c*/ 	.word	0x00000000
        /*07a0*/ 	.short	0x010a
        /*07a2*/ 	.byte	0x08
	.zero		1


	//   ....[107]....
        /*07a4*/ 	.word	0x000045e0
        /*07a8*/ 	.word	0x000000ff
        /*07ac*/ 	.word	0x00000000
        /*07b0*/ 	.short	0x010a
        /*07b2*/ 	.byte	0x08
	.zero		1


	//   ....[108]....
        /*07b4*/ 	.word	0x00004670
        /*07b8*/ 	.word	0x000000ff
        /*07bc*/ 	.word	0x00000000
        /*07c0*/ 	.short	0x010a
        /*07c2*/ 	.byte	0x08
	.zero		1


	//   ....[109]....
        /*07c4*/ 	.word	0x00004710
        /*07c8*/ 	.word	0x00000000
        /*07cc*/ 	.word	0x00000000
        /*07d0*/ 	.short	0x010a
        /*07d2*/ 	.byte	0xff
	.zero		1


	//   ....[110]....
        /*07d4*/ 	.word	0x00004750
        /*07d8*/ 	.word	0x00000000
        /*07dc*/ 	.word	0x00000000
        /*07e0*/ 	.short	0x010a
        /*07e2*/ 	.byte	0xff
	.zero		1


	//   ....[111]....
        /*07e4*/ 	.word	0x000047c0
        /*07e8*/ 	.word	0x000000ff
        /*07ec*/ 	.word	0x00000000
        /*07f0*/ 	.short	0x0101
        /*07f2*/ 	.byte	0x05
	.zero		1


	//   ....[112]....
        /*07f4*/ 	.word	0x00004800
        /*07f8*/ 	.word	0x000000ff
        /*07fc*/ 	.word	0x000001c0
        /*0800*/ 	.short	0x010a
        /*0802*/ 	.byte	0x07
	.zero		1


	//   ....[113]....
        /*0804*/ 	.word	0x00004850
        /*0808*/ 	.word	0x000000ff
        /*080c*/ 	.word	0x00000000
        /*0810*/ 	.short	0x0101
        /*0812*/ 	.byte	0x05
	.zero		1


	//   ....[114]....
        /*0814*/ 	.word	0x00004c60
        /*0818*/ 	.word	0x00000000
        /*081c*/ 	.word	0x00000140
        /*0820*/ 	.short	0x010a
        /*0822*/ 	.byte	0xff
	.zero		1


	//   ....[115]....
        /*0824*/ 	.word	0x00004d50
        /*0828*/ 	.word	0x00000000
        /*082c*/ 	.word	0x00000000
        /*0830*/ 	.short	0x0101
        /*0832*/ 	.byte	0xff
	.zero		1


	//   ....[116]....
        /*0834*/ 	.word	0x00005070
        /*0838*/ 	.word	0x000000ff
        /*083c*/ 	.word	0x00000138
        /*0840*/ 	.short	0x010a
        /*0842*/ 	.byte	0x06
	.zero		1


	//   ....[117]....
        /*0844*/ 	.word	0x000051f0
        /*0848*/ 	.word	0x000000ff
        /*084c*/ 	.word	0x00000128
        /*0850*/ 	.short	0x010a
        /*0852*/ 	.byte	0x06
	.zero		1


	//   ....[118]....
        /*0854*/ 	.word	0x00005520
        /*0858*/ 	.word	0x000000ff
        /*085c*/ 	.word	0x00000120
        /*0860*/ 	.short	0x010b
        /*0862*/ 	.byte	0x06
	.zero		1


	//   ....[119]....
        /*0864*/ 	.word	0x00005540
        /*0868*/ 	.word	0x000000ff
        /*086c*/ 	.word	0x00000000
        /*0870*/ 	.short	0x0101
        /*0872*/ 	.byte	0x25
	.zero		1


	//   ....[120]....
        /*0874*/ 	.word	0x00005580
        /*0878*/ 	.word	0x00000000
        /*087c*/ 	.word	0x00000128
        /*0880*/ 	.short	0x010a
        /*0882*/ 	.byte	0xff
	.zero		1


	//   ....[121]....
        /*0884*/ 	.word	0x000058f0
        /*0888*/ 	.word	0x00000000
        /*088c*/ 	.word	0x00000140
        /*0890*/ 	.short	0x010a
        /*0892*/ 	.byte	0xff
	.zero		1


	//   ....[122]....
        /*0894*/ 	.word	0x00005a00
        /*0898*/ 	.word	0x00000000
        /*089c*/ 	.word	0x00000000
        /*08a0*/ 	.short	0x0101
        /*08a2*/ 	.byte	0xff
	.zero		1


	//   ....[123]....
        /*08a4*/ 	.word	0x00006370
        /*08a8*/ 	.word	0x000000ff
        /*08ac*/ 	.word	0x00000120
        /*08b0*/ 	.short	0x010a
        /*08b2*/ 	.byte	0x2b
	.zero		1


	//   ....[124]....
        /*08b4*/ 	.word	0x00006380
        /*08b8*/ 	.word	0x00000071
        /*08bc*/ 	.word	0x00000160
        /*08c0*/ 	.short	0x010a
        /*08c2*/ 	.byte	0xff
	.zero		1


	//   ....[125]....
        /*08c4*/ 	.word	0x000064d0
        /*08c8*/ 	.word	0x000000ff
        /*08cc*/ 	.word	0x00000120
        /*08d0*/ 	.short	0x010a
        /*08d2*/ 	.byte	0x2b
	.zero		1


	//   ....[126]....
        /*08d4*/ 	.word	0x000065b0
        /*08d8*/ 	.word	0x000000ff
        /*08dc*/ 	.word	0x00000000
        /*08e0*/ 	.short	0x0101
        /*08e2*/ 	.byte	0x04
	.zero		1


	//   ....[127]....
        /*08e4*/ 	.word	0x00006610
        /*08e8*/ 	.word	0x00000071
        /*08ec*/ 	.word	0x00000160
        /*08f0*/ 	.short	0x010a
        /*08f2*/ 	.byte	0xff
	.zero		1


	//   ....[128]....
        /*08f4*/ 	.word	0x00006870
        /*08f8*/ 	.word	0x00000071
        /*08fc*/ 	.word	0x00000000
        /*0900*/ 	.short	0x0101
        /*0902*/ 	.byte	0xff
	.zero		1


	//   ....[129]....
        /*0904*/ 	.word	0x000072c0
        /*0908*/ 	.word	0x00000003
        /*090c*/ 	.word	0x000001b0
        /*0910*/ 	.short	0x010a
        /*0912*/ 	.byte	0xff
	.zero		1


	//   ....[130]....
        /*0914*/ 	.word	0x00007320
        /*0918*/ 	.word	0x00000002
        /*091c*/ 	.word	0x00000090
        /*0920*/ 	.short	0x010a
        /*0922*/ 	.byte	0xff
	.zero		1


	//   ....[131]....
        /*0924*/ 	.word	0x00007380
        /*0928*/ 	.word	0x00000002
        /*092c*/ 	.word	0x00000090
        /*0930*/ 	.short	0x010a
        /*0932*/ 	.byte	0xff
	.zero		1


	//   ....[132]....
        /*0934*/ 	.word	0x000073d0
        /*0938*/ 	.word	0x00000002
        /*093c*/ 	.word	0x00000140
        /*0940*/ 	.short	0x010a
        /*0942*/ 	.byte	0xff
	.zero		1


	//   ....[133]....
        /*0944*/ 	.word	0x00007430
        /*0948*/ 	.word	0x00000000
        /*094c*/ 	.word	0x00000000
        /*0950*/ 	.short	0x010a
        /*0952*/ 	.byte	0xff
	.zero		1


	//   ....[134]....
        /*0954*/ 	.word	0x00007490
        /*0958*/ 	.word	0x00000000
        /*095c*/ 	.word	0x00000000
        /*0960*/ 	.short	0x010a
        /*0962*/ 	.byte	0xff
	.zero		1


	//   ....[135]....
        /*0964*/ 	.word	0x000074f0
        /*0968*/ 	.word	0x00000000
        /*096c*/ 	.word	0x00000000
        /*0970*/ 	.short	0x010a
        /*0972*/ 	.byte	0xff
	.zero		1


	//   ....[136]....
        /*0974*/ 	.word	0x00007550
        /*0978*/ 	.word	0x00000000
        /*097c*/ 	.word	0x00000000
        /*0980*/ 	.short	0x010a
        /*0982*/ 	.byte	0xff
	.zero		1


	//   ....[137]....
        /*0984*/ 	.word	0x000075b0
        /*0988*/ 	.word	0x00000000
        /*098c*/ 	.word	0x00000000
        /*0990*/ 	.short	0x010a
        /*0992*/ 	.byte	0xff
	.zero		1


	//   ....[138]....
        /*0994*/ 	.word	0x00007610
        /*0998*/ 	.word	0x00000000
        /*099c*/ 	.word	0x00000000
        /*09a0*/ 	.short	0x010a
        /*09a2*/ 	.byte	0xff
	.zero		1


	//   ....[139]....
        /*09a4*/ 	.word	0x00007670
        /*09a8*/ 	.word	0x00000000
        /*09ac*/ 	.word	0x00000000
        /*09b0*/ 	.short	0x010a
        /*09b2*/ 	.byte	0xff
	.zero		1


	//   ....[140]....
        /*09b4*/ 	.word	0x000076d0
        /*09b8*/ 	.word	0x00000000
        /*09bc*/ 	.word	0x00000000
        /*09c0*/ 	.short	0x010a
        /*09c2*/ 	.byte	0xff
	.zero		1


	//   ....[141]....
        /*09c4*/ 	.word	0x00007730
        /*09c8*/ 	.word	0x00000000
        /*09cc*/ 	.word	0x00000000
        /*09d0*/ 	.short	0x010a
        /*09d2*/ 	.byte	0xff
	.zero		1


	//   ....[142]....
        /*09d4*/ 	.word	0x00007790
        /*09d8*/ 	.word	0x00000000
        /*09dc*/ 	.word	0x00000000
        /*09e0*/ 	.short	0x010a
        /*09e2*/ 	.byte	0xff
	.zero		1


	//   ....[143]....
        /*09e4*/ 	.word	0x000077f0
        /*09e8*/ 	.word	0x00000000
        /*09ec*/ 	.word	0x00000000
        /*09f0*/ 	.short	0x010a
        /*09f2*/ 	.byte	0xff
	.zero		1


	//   ....[144]....
        /*09f4*/ 	.word	0x00007850
        /*09f8*/ 	.word	0x00000000
        /*09fc*/ 	.word	0x00000000
        /*0a00*/ 	.short	0x010a
        /*0a02*/ 	.byte	0xff
	.zero		1


	//   ....[145]....
        /*0a04*/ 	.word	0x000078b0
        /*0a08*/ 	.word	0x00000000
        /*0a0c*/ 	.word	0x00000000
        /*0a10*/ 	.short	0x010a
        /*0a12*/ 	.byte	0xff
	.zero		1


	//   ....[146]....
        /*0a14*/ 	.word	0x00007910
        /*0a18*/ 	.word	0x00000000
        /*0a1c*/ 	.word	0x00000000
        /*0a20*/ 	.short	0x010a
        /*0a22*/ 	.byte	0xff
	.zero		1


	//   ....[147]....
        /*0a24*/ 	.word	0x00007970
        /*0a28*/ 	.word	0x00000000
        /*0a2c*/ 	.word	0x00000000
        /*0a30*/ 	.short	0x010a
        /*0a32*/ 	.byte	0xff
	.zero		1


	//   ....[148]....
        /*0a34*/ 	.word	0x000079d0
        /*0a38*/ 	.word	0x00000000
        /*0a3c*/ 	.word	0x00000000
        /*0a40*/ 	.short	0x010a
        /*0a42*/ 	.byte	0xff
	.zero		1


	//   ....[149]....
        /*0a44*/ 	.word	0x00007a30
        /*0a48*/ 	.word	0x00000000
        /*0a4c*/ 	.word	0x00000000
        /*0a50*/ 	.short	0x010a
        /*0a52*/ 	.byte	0xff
	.zero		1


	//   ....[150]....
        /*0a54*/ 	.word	0x00007a80
        /*0a58*/ 	.word	0x00000000
        /*0a5c*/ 	.word	0x000001a0
        /*0a60*/ 	.short	0x010a
        /*0a62*/ 	.byte	0xff
	.zero		1


	//   ....[151]....
        /*0a64*/ 	.word	0x00007ae0
        /*0a68*/ 	.word	0x00000000
        /*0a6c*/ 	.word	0x00000150
        /*0a70*/ 	.short	0x010a
        /*0a72*/ 	.byte	0xff
	.zero		1


	//   ....[152]....
        /*0a74*/ 	.word	0x00007b30
        /*0a78*/ 	.word	0x00000000
        /*0a7c*/ 	.word	0x00000140
        /*0a80*/ 	.short	0x010a
        /*0a82*/ 	.byte	0xff
	.zero		1


	//   ....[153]....
        /*0a84*/ 	.word	0x00007b90
        /*0a88*/ 	.word	0x00000000
        /*0a8c*/ 	.word	0x00000150
        /*0a90*/ 	.short	0x010a
        /*0a92*/ 	.byte	0xff
	.zero		1


	//   ....[154]....
        /*0a94*/ 	.word	0x00007bf0
        /*0a98*/ 	.word	0x00000004
        /*0a9c*/ 	.word	0x00000008
        /*0aa0*/ 	.short	0x010a
        /*0aa2*/ 	.byte	0xff
	.zero		1


	//   ....[155]....
        /*0aa4*/ 	.word	0x00007cd0
        /*0aa8*/ 	.word	0x00000002
        /*0aac*/ 	.word	0x00000008
        /*0ab0*/ 	.short	0x010a
        /*0ab2*/ 	.byte	0xff
	.zero		1


	//   ....[156]....
        /*0ab4*/ 	.word	0x00007d20
        /*0ab8*/ 	.word	0x00000000
        /*0abc*/ 	.word	0x00000140
        /*0ac0*/ 	.short	0x010a
        /*0ac2*/ 	.byte	0xff
	.zero		1


	//   ....[157]....
        /*0ac4*/ 	.word	0x00007d80
        /*0ac8*/ 	.word	0x00000000
        /*0acc*/ 	.word	0x00000180
        /*0ad0*/ 	.short	0x010a
        /*0ad2*/ 	.byte	0xff
	.zero		1


	//   ....[158]....
        /*0ad4*/ 	.word	0x00007de0
        /*0ad8*/ 	.word	0x00000000
        /*0adc*/ 	.word	0x00000000
        /*0ae0*/ 	.short	0x010a
        /*0ae2*/ 	.byte	0xff
	.zero		1


	//   ....[159]....
        /*0ae4*/ 	.word	0x00007e40
        /*0ae8*/ 	.word	0x00000000
        /*0aec*/ 	.word	0x00000000
        /*0af0*/ 	.short	0x010a
        /*0af2*/ 	.byte	0xff
	.zero		1


	//   ....[160]....
        /*0af4*/ 	.word	0x00007ea0
        /*0af8*/ 	.word	0x00000000
        /*0afc*/ 	.word	0x00000000
        /*0b00*/ 	.short	0x010a
        /*0b02*/ 	.byte	0xff
	.zero		1


	//   ....[161]....
        /*0b04*/ 	.word	0x00007f00
        /*0b08*/ 	.word	0x00000000
        /*0b0c*/ 	.word	0x00000000
        /*0b10*/ 	.short	0x010a
        /*0b12*/ 	.byte	0xff
	.zero		1


	//   ....[162]....
        /*0b14*/ 	.word	0x00007f60
        /*0b18*/ 	.word	0x00000000
        /*0b1c*/ 	.word	0x000001c0
        /*0b20*/ 	.short	0x010a
        /*0b22*/ 	.byte	0xff
	.zero		1


	//   ....[163]....
        /*0b24*/ 	.word	0x00007fb0
        /*0b28*/ 	.word	0x00000000
        /*0b2c*/ 	.word	0x00000140
        /*0b30*/ 	.short	0x010a
        /*0b32*/ 	.byte	0xff
	.zero		1


	//   ....[164]....
        /*0b34*/ 	.word	0x00008010
        /*0b38*/ 	.word	0x00000000
        /*0b3c*/ 	.word	0x00000138
        /*0b40*/ 	.short	0x010a
        /*0b42*/ 	.byte	0xff
	.zero		1


	//   ....[165]....
        /*0b44*/ 	.word	0x00008070
        /*0b48*/ 	.word	0x00000003
        /*0b4c*/ 	.word	0x00000128
        /*0b50*/ 	.short	0x010a
        /*0b52*/ 	.byte	0xff
	.zero		1


	//   ....[166]....
        /*0b54*/ 	.word	0x000080c0
        /*0b58*/ 	.word	0x00000000
        /*0b5c*/ 	.word	0x00000140
        /*0b60*/ 	.short	0x010a
        /*0b62*/ 	.byte	0xff
	.zero		1


	//   ....[167]....
        /*0b64*/ 	.word	0x00008120
        /*0b68*/ 	.word	0x00000000
        /*0b6c*/ 	.word	0x00000120
        /*0b70*/ 	.short	0x010a
        /*0b72*/ 	.byte	0xff
	.zero		1


	//   ....[168]....
        /*0b74*/ 	.word	0x00008170
        /*0b78*/ 	.word	0x00000071
        /*0b7c*/ 	.word	0x00000160
        /*0b80*/ 	.short	0x010a
        /*0b82*/ 	.byte	0xff
	.zero		1


	//----- nvinfo : EIATTR_NUM_MBARRIERS
	.align		4
.L_47:
        /*0b84*/ 	.byte	0x03, 0x38
        /*0b86*/ 	.short	0x0039


	//----- nvinfo : EIATTR_EXIT_INSTR_OFFSETS
	.align		4
        /*0b88*/ 	.byte	0x04, 0x1c
        /*0b8a*/ 	.short	(.L_49 - .L_48)


	//   ....[0]....
.L_48:
        /*0b8c*/ 	.word	0x000031a0


	//   ....[1]....
        /*0b90*/ 	.word	0x000036a0


	//   ....[2]....
        /*0b94*/ 	.word	0x00003700


	//   ....[3]....
        /*0b98*/ 	.word	0x00004a80


	//   ....[4]....
        /*0b9c*/ 	.word	0x000055b0


	//   ....[5]....
        /*0ba0*/ 	.word	0x000055f0


	//   ....[6]....
        /*0ba4*/ 	.word	0x000072b0


	//----- nvinfo : EIATTR_MAX_THREADS
	.align		4
.L_49:
        /*0ba8*/ 	.byte	0x04, 0x05
        /*0baa*/ 	.short	(.L_51 - .L_50)
.L_50:
        /*0bac*/ 	.word	0x00000100
        /*0bb0*/ 	.word	0x00000001
        /*0bb4*/ 	.word	0x00000001


	//----- nvinfo : EIATTR_CRS_STACK_SIZE
	.align		4
.L_51:
        /*0bb8*/ 	.byte	0x04, 0x1e
        /*0bba*/ 	.short	(.L_53 - .L_52)
.L_52:
        /*0bbc*/ 	.word	0x00000000


	//----- nvinfo : EIATTR_CBANK_PARAM_SIZE
	.align		4
.L_53:
        /*0bc0*/ 	.byte	0x03, 0x19
        /*0bc2*/ 	.short	0x0800


	//----- nvinfo : EIATTR_PARAM_CBANK
	.align		4
        /*0bc4*/ 	.byte	0x04, 0x0a
        /*0bc6*/ 	.short	(.L_55 - .L_54)
	.align		4
.L_54:
        /*0bc8*/ 	.word	index@(.nv.constant0._ZN7cutlass13device_kernelINS_4gemm6kernel13GemmUniversalIN4cute5tupleIJiiiiEEENS1_10collective13CollectiveMmaINS1_35MainloopSm100TmaUmmaWarpSpecializedILi18ELi2ELi4ENS5_IJNS4_1CILi2EEENSA_ILi1EEESC_EEEEENS5_IJNSA_ILi128EEENSA_ILi64EEESF_EEEaNS5_IJlSC_lEEEaSI_NS4_8TiledMMAINS4_8MMA_AtomIJNS4_21SM100_MMA_S8_2x1SM_SSIaaiLi128ELi64ELNS4_4UMMA5MajorE0ELSN_0ELNSM_8SaturateE0EEEEEENS4_6LayoutINS5_IJSC_SC_SC_EEENS5_IJNSA_ILi0EEEST_ST_EEEEENS5_IJNS4_10UnderscoreESW_SW_EEEEENS4_18SM100_TMA_2SM_LOADENS4_14ComposedLayoutINS4_7SwizzleILi3ELi4ELi3EEENS4_18smem_ptr_flag_bitsILi8EEENSR_INS5_IJNSA_ILi8EEESF_EEENS5_IJSF_SC_EEEEEEEvNS4_8identityESZ_S19_vS1A_EENS_8epilogue10collective18CollectiveEpilogueINS1C_23Sm100TmaWarpSpecializedILi1ELi1ELi32ELb0ELb0EEEJNS5_IJSG_SG_SF_EEENS5_IJNSR_ISG_SC_EES1I_EEEaSI_aSI_NS1C_6fusion15FusionCallbacksIS1G_NS1K_17LinearCombinationIaiaiLNS_15FloatRoundStyleE2EEES1H_S1J_JEEENS4_5SM1004TMEM4LOAD26SM100_TMEM_LOAD_32dp32b32xENS4_13SM90_TMA_LOADENS10_INS11_ILi2ELi4ELi3EEES14_NSR_INS5_IJS15_SG_EEENS5_IJSG_SC_EEEEEEENS4_39AutoVectorizingCopyWithAssumedAlignmentILi128EEENS4_14SM90_TMA_STOREES1Z_S21_S21_EEEvvEEEEvNT_6ParamsE)
        /*0bcc*/ 	.short	0x0380
        /*0bce*/ 	.short	0x0800


	//----- nvinfo : EIATTR_SW_WAR
	.align		4
.L_55:
        /*0bd0*/ 	.byte	0x04, 0x36
        /*0bd2*/ 	.short	(.L_57 - .L_56)
.L_56:
        /*0bd4*/ 	.word	0x00000008
.L_57:


//--------------------- .nv.callgraph             --------------------------
	.section	.nv.callgraph,"",@"SHT_CUDA_CALLGRAPH"
	.align	4
	.sectionentsize	8
	.align		4
        /*0000*/ 	.word	0x00000000
	.align		4
        /*0004*/ 	.word	0xffffffff
	.align		4
        /*0008*/ 	.word	index@(_ZN7cutlass13device_kernelINS_4gemm6kernel13GemmUniversalIN4cute5tupleIJiiiiEEENS1_10collective13CollectiveMmaINS1_35MainloopSm100TmaUmmaWarpSpecializedILi18ELi2ELi4ENS5_IJNS4_1CILi2EEENSA_ILi1EEESC_EEEEENS5_IJNSA_ILi128EEENSA_ILi64EEESF_EEEaNS5_IJlSC_lEEEaSI_NS4_8TiledMMAINS4_8MMA_AtomIJNS4_21SM100_MMA_S8_2x1SM_SSIaaiLi128ELi64ELNS4_4UMMA5MajorE0ELSN_0ELNSM_8SaturateE0EEEEEENS4_6LayoutINS5_IJSC_SC_SC_EEENS5_IJNSA_ILi0EEEST_ST_EEEEENS5_IJNS4_10UnderscoreESW_SW_EEEEENS4_18SM100_TMA_2SM_LOADENS4_14ComposedLayoutINS4_7SwizzleILi3ELi4ELi3EEENS4_18smem_ptr_flag_bitsILi8EEENSR_INS5_IJNSA_ILi8EEESF_EEENS5_IJSF_SC_EEEEEEEvNS4_8identityESZ_S19_vS1A_EENS_8epilogue10collective18CollectiveEpilogueINS1C_23Sm100TmaWarpSpecializedILi1ELi1ELi32ELb0ELb0EEEJNS5_IJSG_SG_SF_EEENS5_IJNSR_ISG_SC_EES1I_EEEaSI_aSI_NS1C_6fusion15FusionCallbacksIS1G_NS1K_17LinearCombinationIaiaiLNS_15FloatRoundStyleE2EEES1H_S1J_JEEENS4_5SM1004TMEM4LOAD26SM100_TMEM_LOAD_32dp32b32xENS4_13SM90_TMA_LOADENS10_INS11_ILi2ELi4ELi3EEES14_NSR_INS5_IJS15_SG_EEENS5_IJSG_SC_EEEEEEENS4_39AutoVectorizingCopyWithAssumedAlignmentILi128EEENS4_14SM90_TMA_STOREES1Z_S21_S21_EEEvvEEEEvNT_6ParamsE)
	.align		4
        /*000c*/ 	.word	index@(__assertfail)
	.align		4
        /*0010*/ 	.word	0x00000000
	.align		4
        /*0014*/ 	.word	0xfffffffe
	.align		4
        /*0018*/ 	.word	0x00000000
	.align		4
        /*001c*/ 	.word	0xfffffffd
	.align		4
        /*0020*/ 	.word	0x00000000
	.align		4
        /*0024*/ 	.word	0xfffffffc


//--------------------- .nv.constant4             --------------------------
	.section	.nv.constant4,"a",@progbits
	.align	8
	.align		8
.nv.constant4:
        /*0000*/ 	.dword	__assertfail
	.align		8
        /*0008*/ 	.dword	__unnamed_1
	.align		8
        /*0010*/ 	.dword	__unnamed_2
	.align		8
        /*0018*/ 	.dword	_ZN40_INTERNAL_68556498_4_k_cu_6701d52e_343704cuda3std3__45__cpo5beginE
	.align		8
        /*0020*/ 	.dword	_ZN40_INTERNAL_68556498_4_k_cu_6701d52e_343704cuda3std3__45__cpo3endE
	.align		8
        /*0028*/ 	.dword	_ZN40_INTERNAL_68556498_4_k_cu_6701d52e_343704cuda3std3__45__cpo6cbeginE
	.align		8
        /*0030*/ 	.dword	_ZN40_INTERNAL_68556498_4_k_cu_6701d52e_343704cuda3std3__45__cpo4cendE
	.align		8
        /*0038*/ 	.dword	_ZN40_INTERNAL_68556498_4_k_cu_6701d52e_343704cuda3std3__442_GLOBAL__N__68556498_4_k_cu_6701d52e_343706ignoreE
	.align		8
        /*0040*/ 	.dword	_ZN40_INTERNAL_68556498_4_k_cu_6701d52e_343704cuda3std3__419piecewise_constructE
	.align		8
        /*0048*/ 	.dword	_ZN40_INTERNAL_68556498_4_k_cu_6701d52e_343704cuda3std3__48in_placeE
	.align		8
        /*0050*/ 	.dword	_ZN40_INTERNAL_68556498_4_k_cu_6701d52e_343704cuda3std6ranges3__45__cpo4swapE
	.align		8
        /*0058*/ 	.dword	_ZN40_INTERNAL_68556498_4_k_cu_6701d52e_343704cuda3std6ranges3__45__cpo9iter_moveE
	.align		8
        /*0060*/ 	.dword	_ZN40_INTERNAL_68556498_4_k_cu_6701d52e_343704cute7productE
	.align		8
        /*0068*/ 	.dword	_ZN40_INTERNAL_68556498_4_k_cu_6701d52e_343704cute1_E
	.align		8
        /*0070*/ 	.dword	$str$25
	.align		8
        /*0078*/ 	.dword	$str$26
	.align		8
        /*0080*/ 	.dword	$str$27
	.align		8
        /*0088*/ 	.dword	$str$28


//--------------------- .text._ZN7cutlass13device_kernelINS_4gemm6kernel13GemmUniversalIN4cute5tupleIJiiiiEEENS1_10collective13CollectiveMmaINS1_35MainloopSm100TmaUmmaWarpSpecializedILi18ELi2ELi4ENS5_IJNS4_1CILi2EEENSA_ILi1EEESC_EEEEENS5_IJNSA_ILi128EEENSA_ILi64EEESF_EEEaNS5_IJlSC_lEEEaSI_NS4_8TiledMMAINS4_8MMA_AtomIJNS4_21SM100_MMA_S8_2x1SM_SSIaaiLi128ELi64ELNS4_4UMMA5MajorE0ELSN_0ELNSM_8SaturateE0EEEEEENS4_6LayoutINS5_IJSC_SC_SC_EEENS5_IJNSA_ILi0EEEST_ST_EEEEENS5_IJNS4_10UnderscoreESW_SW_EEEEENS4_18SM100_TMA_2SM_LOADENS4_14ComposedLayoutINS4_7SwizzleILi3ELi4ELi3EEENS4_18smem_ptr_flag_bitsILi8EEENSR_INS5_IJNSA_ILi8EEESF_EEENS5_IJSF_SC_EEEEEEEvNS4_8identityESZ_S19_vS1A_EENS_8epilogue10collective18CollectiveEpilogueINS1C_23Sm100TmaWarpSpecializedILi1ELi1ELi32ELb0ELb0EEEJNS5_IJSG_SG_SF_EEENS5_IJNSR_ISG_SC_EES1I_EEEaSI_aSI_NS1C_6fusion15FusionCallbacksIS1G_NS1K_17LinearCombinationIaiaiLNS_15FloatRoundStyleE2EEES1H_S1J_JEEENS4_5SM1004TMEM4LOAD26SM100_TMEM_LOAD_32dp32b32xENS4_13SM90_TMA_LOADENS10_INS11_ILi2ELi4ELi3EEES14_NSR_INS5_IJS15_SG_EEENS5_IJSG_SC_EEEEEEENS4_39AutoVectorizingCopyWithAssumedAlignmentILi128EEENS4_14SM90_TMA_STOREES1Z_S21_S21_EEEvvEEEEvNT_6ParamsE --------------------------
	.section	.text._ZN7cutlass13device_kernelINS_4gemm6kernel13GemmUniversalIN4cute5tupleIJiiiiEEENS1_10collective13CollectiveMmaINS1_35MainloopSm100TmaUmmaWarpSpecializedILi18ELi2ELi4ENS5_IJNS4_1CILi2EEENSA_ILi1EEESC_EEEEENS5_IJNSA_ILi128EEENSA_ILi64EEESF_EEEaNS5_IJlSC_lEEEaSI_NS4_8TiledMMAINS4_8MMA_AtomIJNS4_21SM100_MMA_S8_2x1SM_SSIaaiLi128ELi64ELNS4_4UMMA5MajorE0ELSN_0ELNSM_8SaturateE0EEEEEENS4_6LayoutINS5_IJSC_SC_SC_EEENS5_IJNSA_ILi0EEEST_ST_EEEEENS5_IJNS4_10UnderscoreESW_SW_EEEEENS4_18SM100_TMA_2SM_LOADENS4_14ComposedLayoutINS4_7SwizzleILi3ELi4ELi3EEENS4_18smem_ptr_flag_bitsILi8EEENSR_INS5_IJNSA_ILi8EEESF_EEENS5_IJSF_SC_EEEEEEEvNS4_8identityESZ_S19_vS1A_EENS_8epilogue10collective18CollectiveEpilogueINS1C_23Sm100TmaWarpSpecializedILi1ELi1ELi32ELb0ELb0EEEJNS5_IJSG_SG_SF_EEENS5_IJNSR_ISG_SC_EES1I_EEEaSI_aSI_NS1C_6fusion15FusionCallbacksIS1G_NS1K_17LinearCombinationIaiaiLNS_15FloatRoundStyleE2EEES1H_S1J_JEEENS4_5SM1004TMEM4LOAD26SM100_TMEM_LOAD_32dp32b32xENS4_13SM90_TMA_LOADENS10_INS11_ILi2ELi4ELi3EEES14_NSR_INS5_IJS15_SG_EEENS5_IJSG_SC_EEEEEEENS4_39AutoVectorizingCopyWithAssumedAlignmentILi128EEENS4_14SM90_TMA_STOREES1Z_S21_S21_EEEvvEEEEvNT_6ParamsE,"ax",@progbits
	.align	128
.text._ZN7cutlass13device_kernelINS_4gemm6kernel13GemmUniversalIN4cute5tupleIJiiiiEEENS1_10collective13CollectiveMmaINS1_35MainloopSm100TmaUmmaWarpSpecializedILi18ELi2ELi4ENS5_IJNS4_1CILi2EEENSA_ILi1EEESC_EEEEENS5_IJNSA_ILi128EEENSA_ILi64EEESF_EEEaNS5_IJlSC_lEEEaSI_NS4_8TiledMMAINS4_8MMA_AtomIJNS4_21SM100_MMA_S8_2x1SM_SSIaaiLi128ELi64ELNS4_4UMMA5MajorE0ELSN_0ELNSM_8SaturateE0EEEEEENS4_6LayoutINS5_IJSC_SC_SC_EEENS5_IJNSA_ILi0EEEST_ST_EEEEENS5_IJNS4_10UnderscoreESW_SW_EEEEENS4_18SM100_TMA_2SM_LOADENS4_14ComposedLayoutINS4_7SwizzleILi3ELi4ELi3EEENS4_18smem_ptr_flag_bitsILi8EEENSR_INS5_IJNSA_ILi8EEESF_EEENS5_IJSF_SC_EEEEEEEvNS4_8identityESZ_S19_vS1A_EENS_8epilogue10collective18CollectiveEpilogueINS1C_23Sm100TmaWarpSpecializedILi1ELi1ELi32ELb0ELb0EEEJNS5_IJSG_SG_SF_EEENS5_IJNSR_ISG_SC_EES1I_EEEaSI_aSI_NS1C_6fusion15FusionCallbacksIS1G_NS1K_17LinearCombinationIaiaiLNS_15FloatRoundStyleE2EEES1H_S1J_JEEENS4_5SM1004TMEM4LOAD26SM100_TMEM_LOAD_32dp32b32xENS4_13SM90_TMA_LOADENS10_INS11_ILi2ELi4ELi3EEES14_NSR_INS5_IJS15_SG_EEENS5_IJSG_SC_EEEEEEENS4_39AutoVectorizingCopyWithAssumedAlignmentILi128EEENS4_14SM90_TMA_STOREES1Z_S21_S21_EEEvvEEEEvNT_6ParamsE:
        .type           _ZN7cutlass13device_kernelINS_4gemm6kernel13GemmUniversalIN4cute5tupleIJiiiiEEENS1_10collective13CollectiveMmaINS1_35MainloopSm100TmaUmmaWarpSpecializedILi18ELi2ELi4ENS5_IJNS4_1CILi2EEENSA_ILi1EEESC_EEEEENS5_IJNSA_ILi128EEENSA_ILi64EEESF_EEEaNS5_IJlSC_lEEEaSI_NS4_8TiledMMAINS4_8MMA_AtomIJNS4_21SM100_MMA_S8_2x1SM_SSIaaiLi128ELi64ELNS4_4UMMA5MajorE0ELSN_0ELNSM_8SaturateE0EEEEEENS4_6LayoutINS5_IJSC_SC_SC_EEENS5_IJNSA_ILi0EEEST_ST_EEEEENS5_IJNS4_10UnderscoreESW_SW_EEEEENS4_18SM100_TMA_2SM_LOADENS4_14ComposedLayoutINS4_7SwizzleILi3ELi4ELi3EEENS4_18smem_ptr_flag_bitsILi8EEENSR_INS5_IJNSA_ILi8EEESF_EEENS5_IJSF_SC_EEEEEEEvNS4_8identityESZ_S19_vS1A_EENS_8epilogue10collective18CollectiveEpilogueINS1C_23Sm100TmaWarpSpecializedILi1ELi1ELi32ELb0ELb0EEEJNS5_IJSG_SG_SF_EEENS5_IJNSR_ISG_SC_EES1I_EEEaSI_aSI_NS1C_6fusion15FusionCallbacksIS1G_NS1K_17LinearCombinationIaiaiLNS_15FloatRoundStyleE2EEES1H_S1J_JEEENS4_5SM1004TMEM4LOAD26SM100_TMEM_LOAD_32dp32b32xENS4_13SM90_TMA_LOADENS10_INS11_ILi2ELi4ELi3EEES14_NSR_INS5_IJS15_SG_EEENS5_IJSG_SC_EEEEEEENS4_39AutoVectorizingCopyWithAssumedAlignmentILi128EEENS4_14SM90_TMA_STOREES1Z_S21_S21_EEEvvEEEEvNT_6ParamsE,@function
        .size           _ZN7cutlass13device_kernelINS_4gemm6kernel13GemmUniversalIN4cute5tupleIJiiiiEEENS1_10collective13CollectiveMmaINS1_35MainloopSm100TmaUmmaWarpSpecializedILi18ELi2ELi4ENS5_IJNS4_1CILi2EEENSA_ILi1EEESC_EEEEENS5_IJNSA_ILi128EEENSA_ILi64EEESF_EEEaNS5_IJlSC_lEEEaSI_NS4_8TiledMMAINS4_8MMA_AtomIJNS4_21SM100_MMA_S8_2x1SM_SSIaaiLi128ELi64ELNS4_4UMMA5MajorE0ELSN_0ELNSM_8SaturateE0EEEEEENS4_6LayoutINS5_IJSC_SC_SC_EEENS5_IJNSA_ILi0EEEST_ST_EEEEENS5_IJNS4_10UnderscoreESW_SW_EEEEENS4_18SM100_TMA_2SM_LOADENS4_14ComposedLayoutINS4_7SwizzleILi3ELi4ELi3EEENS4_18smem_ptr_flag_bitsILi8EEENSR_INS5_IJNSA_ILi8EEESF_EEENS5_IJSF_SC_EEEEEEEvNS4_8identityESZ_S19_vS1A_EENS_8epilogue10collective18CollectiveEpilogueINS1C_23Sm100TmaWarpSpecializedILi1ELi1ELi32ELb0ELb0EEEJNS5_IJSG_SG_SF_EEENS5_IJNSR_ISG_SC_EES1I_EEEaSI_aSI_NS1C_6fusion15FusionCallbacksIS1G_NS1K_17LinearCombinationIaiaiLNS_15FloatRoundStyleE2EEES1H_S1J_JEEENS4_5SM1004TMEM4LOAD26SM100_TMEM_LOAD_32dp32b32xENS4_13SM90_TMA_LOADENS10_INS11_ILi2ELi4ELi3EEES14_NSR_INS5_IJS15_SG_EEENS5_IJSG_SC_EEEEEEENS4_39AutoVectorizingCopyWithAssumedAlignmentILi128EEENS4_14SM90_TMA_STOREES1Z_S21_S21_EEEvvEEEEvNT_6ParamsE,(.L_x_192 - _ZN7cutlass13device_kernelINS_4gemm6kernel13GemmUniversalIN4cute5tupleIJiiiiEEENS1_10collective13CollectiveMmaINS1_35MainloopSm100TmaUmmaWarpSpecializedILi18ELi2ELi4ENS5_IJNS4_1CILi2EEENSA_ILi1EEESC_EEEEENS5_IJNSA_ILi128EEENSA_ILi64EEESF_EEEaNS5_IJlSC_lEEEaSI_NS4_8TiledMMAINS4_8MMA_AtomIJNS4_21SM100_MMA_S8_2x1SM_SSIaaiLi128ELi64ELNS4_4UMMA5MajorE0ELSN_0ELNSM_8SaturateE0EEEEEENS4_6LayoutINS5_IJSC_SC_SC_EEENS5_IJNSA_ILi0EEEST_ST_EEEEENS5_IJNS4_10UnderscoreESW_SW_EEEEENS4_18SM100_TMA_2SM_LOADENS4_14ComposedLayoutINS4_7SwizzleILi3ELi4ELi3EEENS4_18smem_ptr_flag_bitsILi8EEENSR_INS5_IJNSA_ILi8EEESF_EEENS5_IJSF_SC_EEEEEEEvNS4_8identityESZ_S19_vS1A_EENS_8epilogue10collective18CollectiveEpilogueINS1C_23Sm100TmaWarpSpecializedILi1ELi1ELi32ELb0ELb0EEEJNS5_IJSG_SG_SF_EEENS5_IJNSR_ISG_SC_EES1I_EEEaSI_aSI_NS1C_6fusion15FusionCallbacksIS1G_NS1K_17LinearCombinationIaiaiLNS_15FloatRoundStyleE2EEES1H_S1J_JEEENS4_5SM1004TMEM4LOAD26SM100_TMEM_LOAD_32dp32b32xENS4_13SM90_TMA_LOADENS10_INS11_ILi2ELi4ELi3EEES14_NSR_INS5_IJS15_SG_EEENS5_IJSG_SC_EEEEEEENS4_39AutoVectorizingCopyWithAssumedAlignmentILi128EEENS4_14SM90_TMA_STOREES1Z_S21_S21_EEEvvEEEEvNT_6ParamsE)
        .other          _ZN7cutlass13device_kernelINS_4gemm6kernel13GemmUniversalIN4cute5tupleIJiiiiEEENS1_10collective13CollectiveMmaINS1_35MainloopSm100TmaUmmaWarpSpecializedILi18ELi2ELi4ENS5_IJNS4_1CILi2EEENSA_ILi1EEESC_EEEEENS5_IJNSA_ILi128EEENSA_ILi64EEESF_EEEaNS5_IJlSC_lEEEaSI_NS4_8TiledMMAINS4_8MMA_AtomIJNS4_21SM100_MMA_S8_2x1SM_SSIaaiLi128ELi64ELNS4_4UMMA5MajorE0ELSN_0ELNSM_8SaturateE0EEEEEENS4_6LayoutINS5_IJSC_SC_SC_EEENS5_IJNSA_ILi0EEEST_ST_EEEEENS5_IJNS4_10UnderscoreESW_SW_EEEEENS4_18SM100_TMA_2SM_LOADENS4_14ComposedLayoutINS4_7SwizzleILi3ELi4ELi3EEENS4_18smem_ptr_flag_bitsILi8EEENSR_INS5_IJNSA_ILi8EEESF_EEENS5_IJSF_SC_EEEEEEEvNS4_8identityESZ_S19_vS1A_EENS_8epilogue10collective18CollectiveEpilogueINS1C_23Sm100TmaWarpSpecializedILi1ELi1ELi32ELb0ELb0EEEJNS5_IJSG_SG_SF_EEENS5_IJNSR_ISG_SC_EES1I_EEEaSI_aSI_NS1C_6fusion15FusionCallbacksIS1G_NS1K_17LinearCombinationIaiaiLNS_15FloatRoundStyleE2EEES1H_S1J_JEEENS4_5SM1004TMEM4LOAD26SM100_TMEM_LOAD_32dp32b32xENS4_13SM90_TMA_LOADENS10_INS11_ILi2ELi4ELi3EEES14_NSR_INS5_IJS15_SG_EEENS5_IJSG_SC_EEEEEEENS4_39AutoVectorizingCopyWithAssumedAlignmentILi128EEENS4_14SM90_TMA_STOREES1Z_S21_S21_EEEvvEEEEvNT_6ParamsE,@"STO_CUDA_ENTRY STV_DEFAULT"
_ZN7cutlass13device_kernelINS_4gemm6kernel13GemmUniversalIN4cute5tupleIJiiiiEEENS1_10collective13CollectiveMmaINS1_35MainloopSm100TmaUmmaWarpSpecializedILi18ELi2ELi4ENS5_IJNS4_1CILi2EEENSA_ILi1EEESC_EEEEENS5_IJNSA_ILi128EEENSA_ILi64EEESF_EEEaNS5_IJlSC_lEEEaSI_NS4_8TiledMMAINS4_8MMA_AtomIJNS4_21SM100_MMA_S8_2x1SM_SSIaaiLi128ELi64ELNS4_4UMMA5MajorE0ELSN_0ELNSM_8SaturateE0EEEEEENS4_6LayoutINS5_IJSC_SC_SC_EEENS5_IJNSA_ILi0EEEST_ST_EEEEENS5_IJNS4_10UnderscoreESW_SW_EEEEENS4_18SM100_TMA_2SM_LOADENS4_14ComposedLayoutINS4_7SwizzleILi3ELi4ELi3EEENS4_18smem_ptr_flag_bitsILi8EEENSR_INS5_IJNSA_ILi8EEESF_EEENS5_IJSF_SC_EEEEEEEvNS4_8identityESZ_S19_vS1A_EENS_8epilogue10collective18CollectiveEpilogueINS1C_23Sm100TmaWarpSpecializedILi1ELi1ELi32ELb0ELb0EEEJNS5_IJSG_SG_SF_EEENS5_IJNSR_ISG_SC_EES1I_EEEaSI_aSI_NS1C_6fusion15FusionCallbacksIS1G_NS1K_17LinearCombinationIaiaiLNS_15FloatRoundStyleE2EEES1H_S1J_JEEENS4_5SM1004TMEM4LOAD26SM100_TMEM_LOAD_32dp32b32xENS4_13SM90_TMA_LOADENS10_INS11_ILi2ELi4ELi3EEES14_NSR_INS5_IJS15_SG_EEENS5_IJSG_SC_EEEEEEENS4_39AutoVectorizingCopyWithAssumedAlignmentILi128EEENS4_14SM90_TMA_STOREES1Z_S21_S21_EEEvvEEEEvNT_6ParamsE:
[----:B------:R-:W1:Y:S01]  /*0000*/  LDC R1, c[0x0][0x37c] ;  /* 0x0000df00ff017b82 */ /* 0x000e620000000800 */
[----:B------:R-:W2:Y:S01]  /*0010*/  S2R R103, SR_TID.X ;  /* 0x0000000000677919 */ /* 0x000ea20000002100 */
[----:B------:R-:W3:Y:S06]  /*0020*/  LDCU.64 UR6, c[0x0][0x890] ;  /* 0x00011200ff0677ac */ /* 0x000eec0008000a00 */
[----:B------:R-:W4:Y:S01]  /*0030*/  S2UR UR37, SR_CgaCtaId ;  /* 0x00000000002579c3 */ /* 0x000f220000008800 */
[----:B------:R-:W-:Y:S02]  /*0040*/  PRMT R99, RZ, 0x7610, R99 ;  /* 0x00007610ff637816 */ /* 0x000fe40000000063 */
[----:B------:R-:W-:Y:S01]  /*0050*/  ELECT P1, URZ, PT ;  /* 0x0000000000ff782f */ /* 0x000fe20003820000 */
[----:B------:R-:W1:Y:S01]  /*0060*/  LDCU.64 UR40, c[0x0][0x358] ;  /* 0x00006b00ff2877ac */ /* 0x000e620008000a00 */
[----:B---3--:R-:W-:-:S04]  /*0070*/  UISETP.NE.U32.AND UP0, UPT, UR6, URZ, UPT ;  /* 0x000000ff0600728c */ /* 0x008fc8000bf05070 */
[----:B------:R-:W-:Y:S02]  /*0080*/  UISETP.NE.AND.EX UP0, UPT, UR7, URZ, UPT, UP0 ;  /* 0x000000ff0700728c */ /* 0x000fe4000bf05300 */
[----:B----4-:R-:W-:Y:S02]  /*0090*/  ULOP3.LUT UR5, UR37, 0x1, URZ, 0xc0, !UPT ;  /* 0x0000000125057892 */ /* 0x010fe4000f8ec0ff */
[----:B------:R-:W-:Y:S01]  /*00a0*/  ULOP3.LUT UR4, UR37, 0x1, URZ, 0x3c, !UPT ;  /* 0x0000000125047892 */ /* 0x000fe2000f8e3cff */
[----:B--2---:R-:W-:-:S05]  /*00b0*/  SHF.R.U32.HI R106, RZ, 0x5, R103 ;  /* 0x00000005ff6a7819 */ /* 0x004fca0000011667 */
[----:B------:R-:W2:Y:S02]  /*00c0*/  SHFL.IDX PT, R0, R106, RZ, 0x1f ;  /* 0x00001fff6a007589 */ /* 0x000ea400000e0000 */
[----:B--2---:R-:W-:Y:S01]  /*00d0*/  R2UR UR10, R0 ;  /* 0x00000000000a72ca */ /* 0x004fe200000e0000 */
[----:B-1----:R-:W-:-:S14]  /*00e0*/  BRA.U UP0, `(.L_x_0) ;  /* 0x00000001002c7547 */ /* 0x002fdc000b800000 */
[----:B------:R-:W1:Y:S02]  /*00f0*/  LDCU.64 UR8, c[0x0][0x888] ;  /* 0x00011100ff0877ac */ /* 0x000e640008000a00 */
[----:B-1----:R-:W-:-:S04]  /*0100*/  UISETP.NE.U32.AND UP0, UPT, UR8, URZ, UPT ;  /* 0x000000ff0800728c */ /* 0x002fc8000bf05070 */
[----:B------:R-:W-:-:S09]  /*0110*/  UISETP.NE.AND.EX UP0, UPT, UR9, URZ, UPT, UP0 ;  /* 0x000000ff0900728c */ /* 0x000fd2000bf05300 */
[----:B------:R-:W-:Y:S05]  /*0120*/  BRA.U !UP0, `(.L_x_1) ;  /* 0x0000000108107547 */ /* 0x000fea000b800000 */
[----:B------:R-:W1:Y:S02]  /*0130*/  LDC.64 R48, c[0x0][0x888] ;  /* 0x00022200ff307b82 */ /* 0x000e640000000a00 */
[----:B-1----:R1:W5:Y:S01]  /*0140*/  LDG.E R48, desc[UR40][R48.64] ;  /* 0x0000002830307981 */ /* 0x002362000c1e1900 */
[----:B------:R-:W-:Y:S01]  /*0150*/  HFMA2 R99, -RZ, RZ, 0, 5.9604644775390625e-08 ;  /* 0x00000001ff637431 */ /* 0x000fe200000001ff */
[----:B------:R-:W-:Y:S05]  /*0160*/  BRA `(.L_x_0) ;  /* 0x00000000000c7947 */ /* 0x000fea0003800000 */
.L_x_1:
[----:B------:R-:W1:Y:S01]  /*0170*/  LDCU UR8, c[0x0][0x880] ;  /* 0x00011000ff0877ac */ /* 0x000e620008000800 */
[----:B------:R-:W-:Y:S01]  /*0180*/  HFMA2 R99, -RZ, RZ, 0, 5.9604644775390625e-08 ;  /* 0x00000001ff637431 */ /* 0x000fe200000001ff */
[----:B-1----:R-:W-:-:S07]  /*0190*/  MOV R48, UR8 ;  /* 0x0000000800307c02 */ /* 0x002fce0008000f00 */
.L_x_0:
[----:B------:R-:W2:Y:S02]  /*01a0*/  LDCU.64 UR8, c[0x0][0x8b0] ;  /* 0x00011600ff0877ac */ /* 0x000ea40008000a00 */
[----:B--2---:R-:W-:-:S04]  /*01b0*/  UISETP.NE.U32.AND UP0, UPT, UR8, URZ, UPT ;  /* 0x000000ff0800728c */ /* 0x004fc8000bf05070 */
[----:B------:R-:W-:-:S09]  /*01c0*/  UISETP.NE.AND.EX UP0, UPT, UR9, URZ, UPT, UP0 ;  /* 0x000000ff0900728c */ /* 0x000fd2000bf05300 */
[----:B------:R-:W-:Y:S05]  /*01d0*/  BRA.U UP0, `(.L_x_2) ;  /* 0x0000000100247547 */ /* 0x000fea000b800000 */
[----:B------:R-:W2:Y:S02]  /*01e0*/  LDCU.64 UR8, c[0x0][0x8a8] ;  /* 0x00011500ff0877ac */ /* 0x000ea40008000a00 */
[----:B--2---:R-:W-:-:S04]  /*01f0*/  UISETP.NE.U32.AND UP0, UPT, UR8, URZ, UPT ;  /* 0x000000ff0800728c */ /* 0x004fc8000bf05070 */
[----:B------:R-:W-:-:S09]  /*0200*/  UISETP.NE.AND.EX UP0, UPT, UR9, URZ, UPT, UP0 ;  /* 0x000000ff0900728c */ /* 0x000fd2000bf05300 */
[----:B------:R-:W-:Y:S05]  /*0210*/  BRA.U !UP0, `(.L_x_3) ;  /* 0x00000001080c7547 */ /* 0x000fea000b800000 */
[----:B------:R-:W2:Y:S02]  /*0220*/  LDC.64 R46, c[0x0][0x8a8] ;  /* 0x00022a00ff2e7b82 */ /* 0x000ea40000000a00 */
[----:B--2---:R2:W5:Y:S01]  /*0230*/  LDG.E R46, desc[UR40][R46.64] ;  /* 0x000000282e2e7981 */ /* 0x004562000c1e1900 */
[----:B------:R-:W-:Y:S05]  /*0240*/  BRA `(.L_x_2) ;  /* 0x0000000000087947 */ /* 0x000fea0003800000 */
.L_x_3:
[----:B------:R-:W2:Y:S02]  /*0250*/  LDCU UR8, c[0x0][0x8a0] ;  /* 0x00011400ff0877ac */ /* 0x000ea40008000800 */
[----:B--2---:R-:W-:Y:S02]  /*0260*/  MOV R46, UR8 ;  /* 0x00000008002e7c02 */ /* 0x004fe40008000f00 */
.L_x_2:
[----:B------:R-:W-:Y:S01]  /*0270*/  IMAD.U32 R0, RZ, RZ, UR10 ;  /* 0x0000000aff007e24 */ /* 0x000fe2000f8e00ff */
[----:B------:R-:W-:Y:S04]  /*0280*/  BSSY.RECONVERGENT B0, `(.L_x_4) ;  /* 0x000000c000007945 */ /* 0x000fe80003800200 */
[C---:B------:R-:W-:Y:S02]  /*0290*/  ISETP.NE.OR P2, PT, R0.reuse, 0x1, !P1 ;  /* 0x000000010000780c */ /* 0x040fe40004f45670 */
[----:B------:R-:W-:-:S11]  /*02a0*/  ISETP.NE.OR P0, PT, R0, 0x3, !P1 ;  /* 0x000000030000780c */ /* 0x000fd60004f05670 */
[----:B------:R-:W-:Y:S05]  /*02b0*/  @P2 BRA `(.L_x_5) ;  /* 0x0000000000202947 */ /* 0x000fea0003800000 */
[----:B------:R-:W3:Y:S02]  /*02c0*/  LDCU.64 UR8, c[0x0][0x348] ;  /* 0x00006900ff0877ac */ /* 0x000ee40008000a00 */
[----:B---3--:R-:W-:Y:S02]  /*02d0*/  UIADD3 UR12, UP1, UPT, UR8, 0x80, URZ ;  /* 0x00000080080c7890 */ /* 0x008fe4000ff3e0ff */
[----:B------:R-:W-:Y:S02]  /*02e0*/  UIADD3 UR8, UP0, UPT, UR8, 0x180, URZ ;  /* 0x0000018008087890 */ /* 0x000fe4000ff1e0ff */
[----:B------:R-:W-:Y:S02]  /*02f0*/  UIADD3.X UR13, UPT, UPT, URZ, UR9, URZ, UP1, !UPT ;  /* 0x00000009ff0d7290 */ /* 0x000fe40008ffe4ff */
[----:B------:R-:W-:-:S07]  /*0300*/  UIADD3.X UR9, UPT, UPT, URZ, UR9, URZ, UP0, !UPT ;  /* 0x00000009ff097290 */ /* 0x000fce00087fe4ff */
[----:B------:R3:W-:Y:S02]  /*0310*/  UTMACCTL.PF [UR12] ;  /* 0x000000000c0079b9 */ /* 0x0007e40008040000 */
[----:B------:R3:W-:Y:S02]  /*0320*/  UTMACCTL.PF [UR8] ;  /* 0x00000000080079b9 */ /* 0x0007e40008040000 */
[----:B---3--:R-:W-:Y:S01]  /*0330*/  NOP ;  /* 0x0000000000007918 */ /* 0x008fe20000000000 */
.L_x_5:
[----:B------:R-:W-:Y:S05]  /*0340*/  BSYNC.RECONVERGENT B0 ;  /* 0x0000000000007941 */ /* 0x000fea0003800200 */
.L_x_4:
[----:B------:R-:W-:Y:S04]  /*0350*/  BSSY.RECONVERGENT B0, `(.L_x_6) ;  /* 0x000000a000007945 */ /* 0x000fe80003800200 */
        /* <DEDUP_REMOVED lines=9> */
.L_x_7:
[----:B------:R-:W-:Y:S05]  /*03f0*/  BSYNC.RECONVERGENT B0 ;  /* 0x0000000000007941 */ /* 0x000fea0003800200 */
.L_x_6:
[----:B------:R-:W3:Y:S01]  /*0400*/  LDCU.64 UR8, c[0x0][0x888] ;  /* 0x00011100ff0877ac */ /* 0x000ee20008000a00 */
[----:B------:R-:W-:Y:S02]  /*0410*/  UISETP.EQ.U32.AND UP1, UPT, UR6, URZ, UPT ;  /* 0x000000ff0600728c */ /* 0x000fe4000bf22070 */
[----:B------:R-:W-:Y:S02]  /*0420*/  UPLOP3.LUT UP5, UPT, UPT, UPT, UPT, 0x80, 0x8 ;  /* 0x000000000008789c */ /* 0x000fe40003faf070 */
[----:B---3--:R-:W-:-:S04]  /*0430*/  UISETP.NE.U32.AND UP0, UPT, UR8, URZ, UPT ;  /* 0x000000ff0800728c */ /* 0x008fc8000bf05070 */
[----:B------:R-:W-:-:S04]  /*0440*/  UISETP.NE.AND.EX UP0, UPT, UR9, URZ, UPT, UP0 ;  /* 0x000000ff0900728c */ /* 0x000fc8000bf05300 */
[----:B------:R-:W-:-:S04]  /*0450*/  UISETP.EQ.OR.EX UP2, UPT, UR7, URZ, !UP0, UP1 ;  /* 0x000000ff0700728c */ /* 0x000fc8000c742710 */
[----:B------:R-:W-:-:S05]  /*0460*/  UP2UR UR44, UPR, URZ, 0x4 ;  /* 0x00000004ff2c7883 */ /* 0x000fca0008000000 */
[----:B------:R-:W-:Y:S07]  /*0470*/  BRA.U !UP2, `(.L_x_8) ;  /* 0x000000010a207547 */ /* 0x000fee000b800000 */
[----:B-----5:R-:W-:Y:S01]  /*0480*/  R2UR UR8, R48 ;  /* 0x00000000300872ca */ /* 0x020fe200000e0000 */
[----:B------:R-:W-:Y:S02]  /*0490*/  UISETP.NE.U32.AND UP2, UPT, UR6, URZ, UPT ;  /* 0x000000ff0600728c */ /* 0x000fe4000bf45070 */
[----:B------:R-:W-:Y:S02]  /*04a0*/  USEL UR6, URZ, 0xffffffff, UP0 ;  /* 0xffffffffff067887 */ /* 0x000fe40008000000 */
[----:B------:R-:W-:-:S08]  /*04b0*/  UISETP.NE.AND.EX UP2, UPT, UR7, URZ, UPT, UP2 ;  /* 0x000000ff0700728c */ /* 0x000fd0000bf45320 */
[----:B------:R-:W-:-:S04]  /*04c0*/  UISETP.NE.AND UP1, UPT, UR8, URZ, UPT ;  /* 0x000000ff0800728c */ /* 0x000fc8000bf25270 */
[----:B------:R-:W-:-:S04]  /*04d0*/  @!UP2 USEL UR6, URZ, 0xffffffff, UP1 ;  /* 0xffffffffff06a887 */ /* 0x000fc80008800000 */
[----:B------:R-:W-:-:S04]  /*04e0*/  ULOP3.LUT UR6, UR6, 0x1, URZ, 0xc0, !UPT ;  /* 0x0000000106067892 */ /* 0x000fc8000f8ec0ff */
[----:B------:R-:W-:-:S11]  /*04f0*/  UISETP.NE.U32.AND UP5, UPT, UR6, 0x1, UPT ;  /* 0x000000010600788c */ /* 0x000fd6000bfa5070 */
.L_x_8:
[----:B------:R-:W3:Y:S01]  /*0500*/  SHFL.IDX PT, R0, R106, RZ, 0x1f ;  /* 0x00001fff6a007589 */ /* 0x000ee200000e0000 */
[----:B------:R-:W-:-:S04]  /*0510*/  UISETP.NE.AND UP1, UPT, UR10, 0x2, UPT ;  /* 0x000000020a00788c */ /* 0x000fc8000bf25270 */
[----:B------:R-:W-:Y:S02]  /*0520*/  UISETP.EQ.AND UP2, UPT, UR5, URZ, !UP1 ;  /* 0x000000ff0500728c */ /* 0x000fe4000cf42270 */
[----:B------:R-:W-:-:S04]  /*0530*/  USEL UR7, URZ, 0x1, UP1 ;  /* 0x00000001ff077887 */ /* 0x000fc80008800000 */
[----:B------:R-:W-:Y:S02]  /*0540*/  PLOP3.LUT P5, PT, P1, PT, UP2, 0x80, 0x8 ;  /* 0x000000000008781c */ /* 0x000fe40000faf028 */
[----:B---3--:R-:W-:-:S13]  /*0550*/  ISETP.NE.AND P0, PT, R0, RZ, PT ;  /* 0x000000ff0000720c */ /* 0x008fda0003f05270 */
[----:B------:R-:W-:Y:S05]  /*0560*/  @P0 BRA `(.L_x_9) ;  /* 0x0000000000c00947 */ /* 0x000fea0003800000 */
[----:B------:R-:W-:Y:S01]  /*0570*/  ELECT P0, URZ, PT ;  /* 0x0000000000ff782f */ /* 0x000fe20003800000 */
[----:B------:R-:W-:-:S12]  /*0580*/  BSSY.RECONVERGENT B0, `(.L_x_9) ;  /* 0x000002e000007945 */ /* 0x000fd80003800200 */
[----:B------:R-:W-:Y:S05]  /*0590*/  @!P0 BRA `(.L_x_10) ;  /* 0x0000000000b08947 */ /* 0x000fea0003800000 */
[----:B------:R-:W-:Y:S01]  /*05a0*/  UMOV UR8, 0x400 ;  /* 0x0000040000087882 */ /* 0x000fe20000000000 */
[----:B------:R-:W-:Y:S01]  /*05b0*/  UMOV UR6, 0x1 ;  /* 0x0000000100067882 */ /* 0x000fe20000000000 */
[----:B------:R-:W-:Y:S02]  /*05c0*/  ULEA UR8, UR37, UR8, 0x18 ;  /* 0x0000000825087291 */ /* 0x000fe4000f8ec0ff */
[----:B------:R-:W-:-:S04]  /*05d0*/  UIADD3 UR12, UPT, UPT, -UR6, 0x100000, URZ ;  /* 0x00100000060c7890 */ /* 0x000fc8000fffe1ff */
[----:B------:R-:W-:Y:S02]  /*05e0*/  USHF.L.U32 UR13, UR12, 0xb, URZ ;  /* 0x0000000b0c0d7899 */ /* 0x000fe400080006ff */
[----:B------:R-:W-:Y:S01]  /*05f0*/  USHF.L.U32 UR12, UR12, 0x1, URZ ;  /* 0x000000010c0c7899 */ /* 0x000fe200080006ff */
[----:B------:R-:W3:Y:S11]  /*0600*/  FENCE.VIEW.ASYNC.S ;  /* 0x00000000000073c6 */ /* 0x000ef60000000000 */
[----:B---3--:R3:W4:Y:S01]  /*0610*/  SYNCS.EXCH.64 URZ, [UR8], UR12 ;  /* 0x0000000c08ff75b2 */ /* 0x0087220008000100 */
[----:B------:R3:W1:Y:S01]  /*0620*/  SYNCS.EXCH.64 URZ, [UR8+0x90], UR12 ;  /* 0x0000900c08ff75b2 */ /* 0x0006620008000100 */
        /* <DEDUP_REMOVED lines=33> */
[----:B------:R3:W1:Y:S02]  /*0840*/  SYNCS.EXCH.64 URZ, [UR8+0x118], UR12 ;  /* 0x0001180c08ff75b2 */ /* 0x0006640008000100 */
[----:B---34-:R-:W-:Y:S01]  /*0850*/  NOP ;  /* 0x0000000000007918 */ /* 0x018fe20000000000 */
.L_x_10:
[----:B------:R-:W-:Y:S05]  /*0860*/  BSYNC.RECONVERGENT B0 ;  /* 0x0000000000007941 */ /* 0x000fea0003800200 */
.L_x_9:
[----:B------:R-:W3:Y:S01]  /*0870*/  SHFL.IDX PT, R0, R106, RZ, 0x1f ;  /* 0x00001fff6a007589 */ /* 0x000ee200000e0000 */
[----:B------:R-:W-:Y:S01]  /*0880*/  NOP ;  /* 0x0000000000007918 */ /* 0x000fe20000000000 */
[----:B---3--:R-:W-:-:S13]  /*0890*/  ISETP.NE.AND P0, PT, R0, 0x1, PT ;  /* 0x000000010000780c */ /* 0x008fda0003f05270 */
[----:B------:R-:W-:Y:S05]  /*08a0*/  @P0 BRA `(.L_x_11) ;  /* 0x00000000003c0947 */ /* 0x000fea0003800000 */
[----:B------:R-:W-:Y:S01]  /*08b0*/  UMOV UR9, 0x400 ;  /* 0x0000040000097882 */ /* 0x000fe20000000000 */
[----:B------:R-:W-:Y:S01]  /*08c0*/  UMOV UR8, 0x20 ;  /* 0x0000002000087882 */ /* 0x000fe20000000000 */
[----:B------:R-:W-:Y:S01]  /*08d0*/  UMOV UR6, 0x80 ;  /* 0x0000008000067882 */ /* 0x000fe20000000000 */
[----:B------:R-:W-:Y:S02]  /*08e0*/  ULEA UR9, UR37, UR9, 0x18 ;  /* 0x0000000925097291 */ /* 0x000fe4000f8ec0ff */
[----:B------:R-:W-:-:S04]  /*08f0*/  UIADD3 UR12, UPT, UPT, -UR8, 0x100000, URZ ;  /* 0x00100000080c7890 */ /* 0x000fc8000fffe1ff */
[----:B------:R-:W-:Y:S02]  /*0900*/  USHF.L.U32 UR13, UR12, 0xb, URZ ;  /* 0x0000000b0c0d7899 */ /* 0x000fe400080006ff */
[----:B------:R-:W-:Y:S02]  /*0910*/  USHF.L.U32 UR12, UR12, 0x1, URZ ;  /* 0x000000010c0c7899 */ /* 0x000fe400080006ff */
[----:B------:R-:W-:-:S04]  /*0920*/  UIADD3 UR14, UPT, UPT, -UR6, 0x100000, URZ ;  /* 0x00100000060e7890 */ /* 0x000fc8000fffe1ff */
[----:B------:R-:W-:Y:S02]  /*0930*/  USHF.L.U32 UR15, UR14, 0xb, URZ ;  /* 0x0000000b0e0f7899 */ /* 0x000fe400080006ff */
[----:B------:R-:W-:Y:S01]  /*0940*/  USHF.L.U32 UR14, UR14, 0x1, URZ ;  /* 0x000000010e0e7899 */ /* 0x000fe200080006ff */
[----:B------:R-:W-:Y:S01]  /*0950*/  ELECT P0, URZ, PT ;  /* 0x0000000000ff782f */ /* 0x000fe20003800000 */
[----:B------:R-:W3:Y:S02]  /*0960*/  FENCE.VIEW.ASYNC.S ;  /* 0x00000000000073c6 */ /* 0x000ee40000000000 */
[----:B---3--:R3:W4:Y:S08]  /*0970*/  SYNCS.EXCH.64 URZ, [UR9+0x120], UR12 ;  /* 0x0001200c09ff75b2 */ /* 0x0087300008000100 */
[----:B------:R3:W1:Y:S01]  /*0980*/  SYNCS.EXCH.64 URZ, [UR9+0x128], UR14 ;  /* 0x0001280e09ff75b2 */ /* 0x0006620008000100 */
[----:B------:R-:W-:Y:S01]  /*0990*/  NOP ;  /* 0x0000000000007918 */ /* 0x000fe20000000000 */
.L_x_11:
[----:B------:R-:W2:Y:S01]  /*09a0*/  SHFL.IDX PT, R0, R106, RZ, 0x1f ;  /* 0x00001fff6a007589 */ /* 0x000ea200000e0000 */
[----:B------:R-:W-:Y:S01]  /*09b0*/  NOP ;  /* 0x0000000000007918 */ /* 0x000fe20000000000 */
[----:B--2---:R-:W-:-:S13]  /*09c0*/  ISETP.NE.AND P0, PT, R0, 0x3, PT ;  /* 0x000000030000780c */ /* 0x004fda0003f05270 */
[----:B------:R-:W-:Y:S05]  /*09d0*/  @P0 BRA `(.L_x_12) ;  /* 0x00000000002c0947 */ /* 0x000fea0003800000 */
[----:B------:R-:W-:Y:S01]  /*09e0*/  UMOV UR8, 0x400 ;  /* 0x0000040000087882 */ /* 0x000fe20000000000 */
[----:B------:R-:W-:Y:S01]  /*09f0*/  UMOV UR6, 0x20 ;  /* 0x0000002000067882 */ /* 0x000fe20000000000 */
[----:B------:R-:W-:Y:S02]  /*0a00*/  ULEA UR8, UR37, UR8, 0x18 ;  /* 0x0000000825087291 */ /* 0x000fe4000f8ec0ff */
[----:B---3--:R-:W-:-:S04]  /*0a10*/  UIADD3 UR12, UPT, UPT, -UR6, 0x100000, URZ ;  /* 0x00100000060c7890 */ /* 0x008fc8000fffe1ff */
[----:B------:R-:W-:Y:S02]  /*0a20*/  USHF.L.U32 UR13, UR12, 0xb, URZ ;  /* 0x0000000b0c0d7899 */ /* 0x000fe400080006ff */
[----:B------:R-:W-:Y:S01]  /*0a30*/  USHF.L.U32 UR12, UR12, 0x1, URZ ;  /* 0x000000010c0c7899 */ /* 0x000fe200080006ff */
[----:B------:R-:W-:Y:S01]  /*0a40*/  ELECT P0, URZ, PT ;  /* 0x0000000000ff782f */ /* 0x000fe20003800000 */
[----:B------:R-:W2:Y:S10]  /*0a50*/  FENCE.VIEW.ASYNC.S ;  /* 0x00000000000073c6 */ /* 0x000eb40000000000 */
[----:B--2---:R2:W3:Y:S01]  /*0a60*/  SYNCS.EXCH.64 URZ, [UR8+0x130], UR12 ;  /* 0x0001300c08ff75b2 */ /* 0x0044e20008000100 */
[----:B------:R2:W1:Y:S01]  /*0a70*/  SYNCS.EXCH.64 URZ, [UR8+0x138], UR12 ;  /* 0x0001380c08ff75b2 */ /* 0x0004620008000100 */
[----:B------:R-:W-:Y:S01]  /*0a80*/  NOP ;  /* 0x0000000000007918 */ /* 0x000fe20000000000 */
.L_x_12:
[----:B------:R-:W4:Y:S01]  /*0a90*/  SHFL.IDX PT, R0, R106, RZ, 0x1f ;  /* 0x00001fff6a007589 */ /* 0x000f2200000e0000 */
[----:B------:R-:W-:Y:S01]  /*0aa0*/  NOP ;  /* 0x0000000000007918 */ /* 0x000fe20000000000 */
[----:B----4-:R-:W-:-:S13]  /*0ab0*/  ISETP.NE.AND P0, PT, R0, 0x4, PT ;  /* 0x000000040000780c */ /* 0x010fda0003f05270 */
[----:B------:R-:W-:Y:S05]  /*0ac0*/  @P0 BRA `(.L_x_13) ;  /* 0x0000000000480947 */ /* 0x000fea0003800000 */
[----:B---3--:R-:W-:Y:S01]  /*0ad0*/  UMOV UR9, 0x1e0 ;  /* 0x000001e000097882 */ /* 0x008fe20000000000 */
[----:B--2---:R-:W-:Y:S01]  /*0ae0*/  UMOV UR8, 0x400 ;  /* 0x0000040000087882 */ /* 0x004fe20000000000 */
[----:B------:R-:W-:Y:S01]  /*0af0*/  USEL UR9, UR9, 0x1a0, UP5 ;  /* 0x000001a009097887 */ /* 0x000fe2000a800000 */
        /* <DEDUP_REMOVED lines=9> */
[----:B------:R-:W2:Y:S02]  /*0b90*/  FENCE.VIEW.ASYNC.S ;  /* 0x00000000000073c6 */ /* 0x000ea40000000000 */
[----:B--2---:R4:W2:Y:S08]  /*0ba0*/  SYNCS.EXCH.64 URZ, [UR8+0x140], UR12 ;  /* 0x0001400c08ff75b2 */ /* 0x0048b00008000100 */
[----:B------:R4:W3:Y:S01]  /*0bb0*/  SYNCS.EXCH.64 URZ, [UR8+0x150], UR14 ;  /* 0x0001500e08ff75b2 */ /* 0x0008e20008000100 */
[----:B------:R4:W1:Y:S01]  /*0bc0*/  SYNCS.EXCH.64 URZ, [UR8+0x148], UR12 ;  /* 0x0001480c08ff75b2 */ /* 0x0008620008000100 */
[----:B------:R4:W1:Y:S02]  /*0bd0*/  SYNCS.EXCH.64 URZ, [UR8+0x158], UR14 ;  /* 0x0001580e08ff75b2 */ /* 0x0008640008000100 */
[----:B----4-:R-:W-:Y:S01]  /*0be0*/  NOP ;  /* 0x0000000000007918 */ /* 0x010fe20000000000 */
.L_x_13:
[----:B------:R-:W4:Y:S01]  /*0bf0*/  SHFL.IDX PT, R0, R106, RZ, 0x1f ;  /* 0x00001fff6a007589 */ /* 0x000f2200000e0000 */
[----:B------:R-:W-:Y:S01]  /*0c00*/  NOP ;  /* 0x0000000000007918 */ /* 0x000fe20000000000 */
[----:B----4-:R-:W-:-:S13]  /*0c10*/  ISETP.NE.AND P0, PT, R0, 0x5, PT ;  /* 0x000000050000780c */ /* 0x010fda0003f05270 */
[----:B------:R-:W-:Y:S05]  /*0c20*/  @P0 BRA `(.L_x_14) ;  /* 0x0000000000540947 */ /* 0x000fea0003800000 */
[----:B---3--:R-:W-:Y:S01]  /*0c30*/  UMOV UR9, 0x400 ;  /* 0x0000040000097882 */ /* 0x008fe20000000000 */
[----:B--2---:R-:W-:Y:S01]  /*0c40*/  UMOV UR8, 0x1 ;  /* 0x0000000100087882 */ /* 0x004fe20000000000 */
        /* <DEDUP_REMOVED lines=13> */
[----:B------:R4:W1:Y:S01]  /*0d20*/  SYNCS.EXCH.64 URZ, [UR9+0x188], UR14 ;  /* 0x0001880e09ff75b2 */ /* 0x0008620008000100 */
[----:B------:R4:W1:Y:S01]  /*0d30*/  SYNCS.EXCH.64 URZ, [UR9+0x170], UR12 ;  /* 0x0001700c09ff75b2 */ /* 0x0008620008000100 */
[----:B------:R4:W1:Y:S01]  /*0d40*/  SYNCS.EXCH.64 URZ, [UR9+0x190], UR14 ;  /* 0x0001900e09ff75b2 */ /* 0x0008620008000100 */
[----:B------:R4:W1:Y:S01]  /*0d50*/  SYNCS.EXCH.64 URZ, [UR9+0x178], UR12 ;  /* 0x0001780c09ff75b2 */ /* 0x0008620008000100 */
[----:B------:R4:W1:Y:S02]  /*0d60*/  SYNCS.EXCH.64 URZ, [UR9+0x198], UR14 ;  /* 0x0001980e09ff75b2 */ /* 0x0008640008000100 */
[----:B----4-:R-:W-:Y:S01]  /*0d70*/  NOP ;  /* 0x0000000000007918 */ /* 0x010fe20000000000 */
.L_x_14:
[----:B------:R-:W4:Y:S01]  /*0d80*/  SHFL.IDX PT, R0, R106, RZ, 0x1f ;  /* 0x00001fff6a007589 */ /* 0x000f2200000e0000 */
[----:B------:R-:W-:Y:S01]  /*0d90*/  ISETP.NE.OR P1, PT, RZ, UR10, !P1 ;  /* 0x0000000aff007c0c */ /* 0x000fe2000cf25670 */
[----:B------:R-:W-:Y:S01]  /*0da0*/  NOP ;  /* 0x0000000000007918 */ /* 0x000fe20000000000 */
[----:B----4-:R-:W-:-:S13]  /*0db0*/  ISETP.NE.AND P0, PT, R0, 0x3, PT ;  /* 0x000000030000780c */ /* 0x010fda0003f05270 */
[----:B------:R-:W-:Y:S05]  /*0dc0*/  @P0 BRA `(.L_x_15) ;  /* 0x0000000000340947 */ /* 0x000fea0003800000 */
[----:B--2---:R-:W-:Y:S01]  /*0dd0*/  UMOV UR8, 0x400 ;  /* 0x0000040000087882 */ /* 0x004fe20000000000 */
[----:B------:R-:W-:Y:S01]  /*0de0*/  UMOV UR6, 0x20 ;  /* 0x0000002000067882 */ /* 0x000fe20000000000 */
[----:B------:R-:W-:Y:S02]  /*0df0*/  ULEA UR8, UR37, UR8, 0x18 ;  /* 0x0000000825087291 */ /* 0x000fe4000f8ec0ff */
[----:B---3--:R-:W-:-:S04]  /*0e00*/  UIADD3 UR12, UPT, UPT, -UR6, 0x100000, URZ ;  /* 0x00100000060c7890 */ /* 0x008fc8000fffe1ff */
[----:B------:R-:W-:Y:S02]  /*0e10*/  USHF.L.U32 UR13, UR12, 0xb, URZ ;  /* 0x0000000b0c0d7899 */ /* 0x000fe400080006ff */
[----:B------:R-:W-:Y:S01]  /*0e20*/  USHF.L.U32 UR12, UR12, 0x1, URZ ;  /* 0x000000010c0c7899 */ /* 0x000fe200080006ff */
[----:B------:R-:W-:Y:S01]  /*0e30*/  ELECT P0, URZ, PT ;  /* 0x0000000000ff782f */ /* 0x000fe20003800000 */
[----:B------:R-:W2:Y:S10]  /*0e40*/  FENCE.VIEW.ASYNC.S ;  /* 0x00000000000073c6 */ /* 0x000eb40000000000 */
[----:B--2---:R4:W2:Y:S01]  /*0e50*/  SYNCS.EXCH.64 URZ, [UR8+0x1a0], UR12 ;  /* 0x0001a00c08ff75b2 */ /* 0x0048a20008000100 */
[----:B------:R4:W3:Y:S01]  /*0e60*/  SYNCS.EXCH.64 URZ, [UR8+0x1b0], UR12 ;  /* 0x0001b00c08ff75b2 */ /* 0x0008e20008000100 */
[----:B------:R4:W1:Y:S01]  /*0e70*/  SYNCS.EXCH.64 URZ, [UR8+0x1a8], UR12 ;  /* 0x0001a80c08ff75b2 */ /* 0x0008620008000100 */
[----:B------:R4:W1:Y:S02]  /*0e80*/  SYNCS.EXCH.64 URZ, [UR8+0x1b8], UR12 ;  /* 0x0001b80c08ff75b2 */ /* 0x0008640008000100 */
[----:B----4-:R-:W-:Y:S01]  /*0e90*/  NOP ;  /* 0x0000000000007918 */ /* 0x010fe20000000000 */
.L_x_15:
[----:B------:R-:W-:Y:S01]  /*0ea0*/  VOTEU.ALL UP1, P1 ;  /* 0x0000000000ff7886 */ /* 0x000fe20000820000 */
[----:B--2---:R-:W2:Y:S01]  /*0eb0*/  LDCU UR8, c[0x0][0x36c] ;  /* 0x00006d80ff0877ac */ /* 0x004ea20008000800 */
[----:B------:R-:W-:Y:S01]  /*0ec0*/  NOP ;  /* 0x0000000000007918 */ /* 0x000fe20000000000 */
[----:B------:R-:W-:Y:S01]  /*0ed0*/  LOP3.LUT R10, R103, 0x1f, RZ, 0xc0, !PT ;  /* 0x0000001f670a7812 */ /* 0x000fe200078ec0ff */
[----:B---3--:R-:W-:Y:S01]  /*0ee0*/  UMOV UR12, 0x20 ;  /* 0x00000020000c7882 */ /* 0x008fe20000000000 */
[----:B------:R-:W-:Y:S01]  /*0ef0*/  @!UP1 UMOV UR6, 0x400 ;  /* 0x0000040000069882 */ /* 0x000fe20000000000 */
[----:B------:R-:W-:-:S04]  /*0f00*/  @!UP1 UIADD3 UR12, UPT, UPT, -UR12, 0x100000, URZ ;  /* 0x001000000c0c9890 */ /* 0x000fc8000fffe1ff */
[----:B------:R-:W-:Y:S02]  /*0f10*/  @!UP1 USHF.L.U32 UR13, UR12, 0xb, URZ ;  /* 0x0000000b0c0d9899 */ /* 0x000fe400080006ff */
[----:B------:R-:W-:Y:S02]  /*0f20*/  @!UP1 USHF.L.U32 UR12, UR12, 0x1, URZ ;  /* 0x000000010c0c9899 */ /* 0x000fe400080006ff */
[----:B------:R-:W-:Y:S01]  /*0f30*/  @!UP1 ULEA UR6, UR37, UR6, 0x18 ;  /* 0x0000000625069291 */ /* 0x000fe2000f8ec0ff */
[----:B------:R-:W-:Y:S01]  /*0f40*/  VOTEU.ALL UP1, P1 ;  /* 0x0000000000ff7886 */ /* 0x000fe20000820000 */
[----:B------:R-:W-:Y:S01]  /*0f50*/  UISETP.NE.AND UP4, UPT, UR10, URZ, UPT ;  /* 0x000000ff0a00728c */ /* 0x000fe2000bf85270 */
[----:B------:R-:W3:Y:S09]  /*0f60*/  FENCE.VIEW.ASYNC.S ;  /* 0x00000000000073c6 */ /* 0x000ef20000000000 */
[----:B---3--:R3:W4:Y:S01]  /*0f70*/  @!UP1 SYNCS.EXCH.64 URZ, [UR6+0x1c0], UR12 ;  /* 0x0001c00c06ff95b2 */ /* 0x0087220008000100 */
[----:B--2---:R-:W-:-:S09]  /*0f80*/  UISETP.EQ.U32.AND UP1, UPT, UR8, 0x1, UPT ;  /* 0x000000010800788c */ /* 0x004fd2000bf22070 */
[----:B------:R-:W-:Y:S05]  /*0f90*/  BRA.U !UP1, `(.L_x_16) ;  /* 0x0000000109087547 */ /* 0x000fea000b800000 */
[----:B-1--4-:R-:W-:Y:S01]  /*0fa0*/  UCGABAR_ARV ;  /* 0x00000000000079c7 */ /* 0x012fe20008000000 */
[----:B------:R-:W-:Y:S05]  /*0fb0*/  BRA `(.L_x_17) ;  /* 0x0000000000047947 */ /* 0x000fea0003800000 */
.L_x_16:
[----:B-1--4-:R-:W-:Y:S01]  /*0fc0*/  NOP ;  /* 0x0000000000007918 */ /* 0x012fe20000000000 */
.L_x_17:
[----:B------:R-:W1:Y:S01]  /*0fd0*/  S2R R98, SR_CTAID.Y ;  /* 0x0000000000627919 */ /* 0x000e620000002600 */
[----:B------:R-:W-:-:S05]  /*0fe0*/  CS2R.32 R97, SR_CgaSize ;  /* 0x0000000000617805 */ /* 0x000fca0000008a00 */
[----:B------:R-:W-:-:S05]  /*0ff0*/  IMAD R97, R97, -0xa0, RZ ;  /* 0xffffff6061617824 */ /* 0x000fca00078e02ff */
[----:B---3--:R-:W-:-:S14]  /*1000*/  R2UR UR6, R97 ;  /* 0x00000000610672ca */ /* 0x008fdc00000e0000 */
[----:B------:R-:W2:Y:S01]  /*1010*/  LDCU UR6, c[0x0][UR6+0x2b4] ;  /* 0x00005680060677ac */ /* 0x000ea20008000800 */
[----:B------:R-:W-:-:S05]  /*1020*/  CS2R.32 R0, SR_CgaSize ;  /* 0x0000000000007805 */ /* 0x000fca0000008a00 */
[----:B------:R-:W-:-:S06]  /*1030*/  IMAD R0, R0, -0xa0, RZ ;  /* 0xffffff6000007824 */ /* 0x000fcc00078e02ff */
[----:B------:R-:W3:Y:S01]  /*1040*/  LDC R0, c[0x0][R0+0x2a4] ;  /* 0x0000a90000007b82 */ /* 0x000ee20000000800 */
[----:B------:R-:W-:Y:S01]  /*1050*/  PRMT R8, RZ, 0x7610, R8 ;  /* 0x00007610ff087816 */ /* 0x000fe20000000008 */
[----:B------:R-:W4:Y:S01]  /*1060*/  S2R R11, SR_CTAID.X ;  /* 0x00000000000b7919 */ /* 0x000f220000002500 */
[----:B------:R-:W-:-:S05]  /*1070*/  CS2R.32 R97, SR_CgaSize ;  /* 0x0000000000617805 */ /* 0x000fca0000008a00 */
[----:B------:R-:W-:-:S05]  /*1080*/  IMAD R97, R97, -0xa0, RZ ;  /* 0xffffff6061617824 */ /* 0x000fca00078e02ff */
[----:B------:R-:W-:-:S14]  /*1090*/  R2UR UR8, R97 ;  /* 0x00000000610872ca */ /* 0x000fdc00000e0000 */
[----:B------:R-:W3:Y:S01]  /*10a0*/  LDCU UR8, c[0x0][UR8+0x2b0] ;  /* 0x00005600080877ac */ /* 0x000ee20008000800 */
[----:B------:R-:W-:Y:S01]  /*10b0*/  UISETP.NE.AND UP2, UPT, UR10, 0x2, UPT ;  /* 0x000000020a00788c */ /* 0x000fe2000bf45270 */
[----:B------:R-:W2:Y:S01]  /*10c0*/  LDC R9, c[0x0][0xb24] ;  /* 0x0002c900ff097b82 */ /* 0x000ea20000000800 */
[----:B------:R-:W-:-:S05]  /*10d0*/  CS2R.32 R2, SR_CgaSize ;  /* 0x0000000000027805 */ /* 0x000fca0000008a00 */
[----:B------:R-:W-:-:S06]  /*10e0*/  IMAD R2, R2, -0xa0, RZ ;  /* 0xffffff6002027824 */ /* 0x000fcc00078e02ff */
[----:B------:R-:W3:Y:S08]  /*10f0*/  LDC R2, c[0x0][R2+0x2a0] ;  /* 0x0000a80002027b82 */ /* 0x000ef00000000800 */
[----:B------:R-:W3:Y:S01]  /*1100*/  LDC R40, c[0x0][0xb24] ;  /* 0x0002c900ff287b82 */ /* 0x000ee20000000800 */
[----:B-1----:R-:W-:-:S07]  /*1110*/  I2FP.F32.U32 R3, R98 ;  /* 0x0000006200037245 */ /* 0x002fce0000201000 */
[----:B------:R-:W1:Y:S01]  /*1120*/  S2UR UR36, SR_CTAID.Z ;  /* 0x00000000002479c3 */ /* 0x000e620000002700 */
[----:B--2---:R-:W-:Y:S01]  /*1130*/  ISETP.GE.AND P0, PT, R9, 0x1, PT ;  /* 0x000000010900780c */ /* 0x004fe20003f06270 */
[----:B----4-:R-:W-:Y:S01]  /*1140*/  IMAD.MOV.U32 R97, RZ, RZ, R11 ;  /* 0x000000ffff617224 */ /* 0x010fe200078e000b */
[----:B------:R-:W-:Y:S01]  /*1150*/  I2FP.F32.U32 R4, R11 ;  /* 0x0000000b00047245 */ /* 0x000fe20000201000 */
[----:B------:R-:W-:Y:S01]  /*1160*/  FMUL R3, R3, UR6 ;  /* 0x0000000603037c20 */ /* 0x000fe20008400000 */
[----:B------:R-:W2:Y:S03]  /*1170*/  LDCU UR6, c[0x0][0xb30] ;  /* 0x00016600ff0677ac */ /* 0x000ea60008000800 */
[----:B---3--:R-:W-:Y:S01]  /*1180*/  FMUL R4, R4, UR8 ;  /* 0x0000000804047c20 */ /* 0x008fe20008400000 */
[----:B------:R-:W3:Y:S08]  /*1190*/  F2I.U32.TRUNC.NTZ R81, R3 ;  /* 0x0000000300517305 */ /* 0x000ef0000020f000 */
[----:B------:R-:W4:Y:S01]  /*11a0*/  F2I.U32.TRUNC.NTZ R96, R4 ;  /* 0x0000000400607305 */ /* 0x000f22000020f000 */
[----:B--2---:R-:W-:Y:S01]  /*11b0*/  UISETP.NE.AND UP3, UPT, UR6, 0x1, UPT ;  /* 0x000000010600788c */ /* 0x004fe2000bf65270 */
[----:B---3--:R-:W-:-:S05]  /*11c0*/  IADD3 R81, PT, PT, -R81, RZ, RZ ;  /* 0x000000ff51517210 */ /* 0x008fca0007ffe1ff */
[----:B------:R-:W-:Y:S01]  /*11d0*/  IMAD R81, R0, R81, R98 ;  /* 0x0000005100517224 */ /* 0x000fe200078e0262 */
[----:B------:R-:W-:Y:S01]  /*11e0*/  PRMT R0, RZ, 0x7610, R0 ;  /* 0x00007610ff007816 */ /* 0x000fe20000000000 */
[----:B----4-:R-:W-:-:S04]  /*11f0*/  IMAD.MOV R96, RZ, RZ, -R96 ;  /* 0x000000ffff607224 */ /* 0x010fc800078e0a60 */
[----:B------:R-:W-:Y:S01]  /*1200*/  IMAD R96, R2, R96, R11 ;  /* 0x0000006002607224 */ /* 0x000fe200078e020b */
[----:B-1----:R-:W-:Y:S06]  /*1210*/  BRA.U UP4, `(.L_x_18) ;  /* 0x0000000104247547 */ /* 0x002fec000b800000 */
[----:B------:R-:W-:Y:S01]  /*1220*/  ISETP.NE.AND P1, PT, R81, RZ, PT ;  /* 0x000000ff5100720c */ /* 0x000fe20003f25270 */
[----:B------:R-:W-:Y:S01]  /*1230*/  IMAD.MOV.U32 R0, RZ, RZ, 0x3 ;  /* 0x00000003ff007424 */ /* 0x000fe200078e00ff */
[C---:B------:R-:W-:Y:S02]  /*1240*/  LOP3.LUT R3, R96.reuse, 0xfffffffe, RZ, 0xc0, !PT ;  /* 0xfffffffe60037812 */ /* 0x040fe400078ec0ff */
[----:B------:R-:W-:Y:S02]  /*1250*/  ISETP.LT.U32.OR P1, PT, R96, 0x2, !P1 ;  /* 0x000000026000780c */ /* 0x000fe40004f21470 */
[----:B------:R-:W-:Y:S02]  /*1260*/  SHF.L.U32 R0, R0, R3, RZ ;  /* 0x0000000300007219 */ /* 0x000fe400000006ff */
[----:B------:R-:W-:Y:S02]  /*1270*/  SEL R5, RZ, 0x1, !P1 ;  /* 0x00000001ff057807 */ /* 0x000fe40004800000 */
[----:B------:R-:W-:-:S05]  /*1280*/  SEL R2, RZ, 0x2, !P1 ;  /* 0x00000002ff027807 */ /* 0x000fca0004800000 */
[----:B------:R-:W-:-:S05]  /*1290*/  IMAD.IADD R2, R5, 0x1, R2 ;  /* 0x0000000105027824 */ /* 0x000fca00078e0202 */
[----:B------:R-:W-:Y:S02]  /*12a0*/  PRMT R8, R2, 0x7610, R8 ;  /* 0x0000761002087816 */ /* 0x000fe40000000008 */
.L_x_18:
[----:B------:R-:W-:Y:S05]  /*12b0*/  @!P0 BRA `(.L_x_19) ;  /* 0x0000000000b88947 */ /* 0x000fea0003800000 */
[----:B------:R-:W1:Y:S01]  /*12c0*/  LDC.64 R4, c[0x0][0xb18] ;  /* 0x0002c600ff047b82 */ /* 0x000e620000000a00 */
[----:B------:R-:W-:-:S07]  /*12d0*/  ISETP.NE.AND P0, PT, R9, 0x1, PT ;  /* 0x000000010900780c */ /* 0x000fce0003f05270 */
[----:B------:R-:W2:Y:S08]  /*12e0*/  LDC R14, c[0x0][0xb0c] ;  /* 0x0002c300ff0e7b82 */ /* 0x000eb00000000800 */
[----:B------:R-:W3:Y:S08]  /*12f0*/  LDC R13, c[0x0][0x370] ;  /* 0x0000dc00ff0d7b82 */ /* 0x000ef00000000800 */
[----:B------:R-:W4:Y:S01]  /*1300*/  LDC R16, c[0x0][0x374] ;  /* 0x0000dd00ff107b82 */ /* 0x000f220000000800 */
[----:B-1----:R-:W-:-:S07]  /*1310*/  ISETP.NE.AND P1, PT, R4, 0x1, PT ;  /* 0x000000010400780c */ /* 0x002fce0003f25270 */
[----:B------:R-:W3:Y:S01]  /*1320*/  LDC.64 R6, c[0x0][0xb10] ;  /* 0x0002c400ff067b82 */ /* 0x000ee20000000a00 */
[----:B--2---:R-:W-:-:S07]  /*1330*/  ISETP.NE.AND P2, PT, R14, 0x1, PT ;  /* 0x000000010e00780c */ /* 0x004fce0003f45270 */
[----:B------:R-:W1:Y:S08]  /*1340*/  LDC R12, c[0x0][0xb20] ;  /* 0x0002c800ff0c7b82 */ /* 0x000e700000000800 */
[----:B------:R-:W2:Y:S01]  /*1350*/  LDC.64 R2, c[0x0][0xb28] ;  /* 0x0002ca00ff027b82 */ /* 0x000ea20000000a00 */
[----:B----4-:R-:W-:-:S04]  /*1360*/  IMAD.HI.U32 R15, R16, R5, RZ ;  /* 0x00000005100f7227 */ /* 0x010fc800078e00ff */
[----:B------:R-:W-:-:S04]  /*1370*/  IMAD.HI.U32 R5, R98, R5, RZ ;  /* 0x0000000562057227 */ /* 0x000fc800078e00ff */
[----:B---3--:R-:W-:-:S04]  /*1380*/  IMAD.HI.U32 R18, R13, R6, RZ ;  /* 0x000000060d127227 */ /* 0x008fc800078e00ff */
[C---:B------:R-:W-:Y:S01]  /*1390*/  IMAD.HI.U32 R20, R11.reuse, R6, RZ ;  /* 0x000000060b147227 */ /* 0x040fe200078e00ff */
[-C--:B------:R-:W-:Y:S02]  /*13a0*/  @P2 SHF.R.U32.HI R13, RZ, R7.reuse, R18 ;  /* 0x00000007ff0d2219 */ /* 0x080fe40000011612 */
[-C--:B-1----:R-:W-:Y:S02]  /*13b0*/  @P1 SHF.R.U32.HI R16, RZ, R12.reuse, R15 ;  /* 0x0000000cff101219 */ /* 0x082fe4000001160f */
[----:B------:R-:W-:Y:S02]  /*13c0*/  SHF.R.U32.HI R5, RZ, R12, R5 ;  /* 0x0000000cff057219 */ /* 0x000fe40000011605 */
[----:B------:R-:W-:Y:S02]  /*13d0*/  SHF.R.U32.HI R20, RZ, R7, R20 ;  /* 0x00000007ff147219 */ /* 0x000fe40000011614 */
[----:B------:R-:W-:Y:S01]  /*13e0*/  SEL R5, R98, R5, !P1 ;  /* 0x0000000562057207 */ /* 0x000fe20004800000 */
[----:B--2---:R-:W-:Y:S01]  /*13f0*/  IMAD.HI.U32 R18, R16, R2, RZ ;  /* 0x0000000210127227 */ /* 0x004fe200078e00ff */
[----:B------:R-:W-:-:S02]  /*1400*/  SEL R97, R11, R20, !P2 ;  /* 0x000000140b617207 */ /* 0x000fc40005000000 */
[----:B------:R-:W-:Y:S01]  /*1410*/  IADD3 R7, PT, PT, -R5, RZ, RZ ;  /* 0x000000ff05077210 */ /* 0x000fe20007ffe1ff */
[----:B------:R-:W-:Y:S01]  /*1420*/  IMAD.HI.U32 R6, R13, R2, RZ ;  /* 0x000000020d067227 */ /* 0x000fe200078e00ff */
[----:B------:R-:W-:-:S03]  /*1430*/  @P0 SHF.R.U32.HI R16, RZ, R3, R18 ;  /* 0x00000003ff100219 */ /* 0x000fc60000011612 */
[----:B------:R-:W-:Y:S01]  /*1440*/  IMAD R7, R4, R7, R98 ;  /* 0x0000000704077224 */ /* 0x000fe200078e0262 */
[----:B------:R-:W-:Y:S01]  /*1450*/  @P0 SHF.R.U32.HI R13, RZ, R3, R6 ;  /* 0x00000003ff0d0219 */ /* 0x000fe20000011606 */
[----:B------:R-:W-:-:S04]  /*1460*/  IMAD R16, R16, R9, RZ ;  /* 0x0000000910107224 */ /* 0x000fc800078e02ff */
[----:B------:R-:W-:Y:S01]  /*1470*/  IMAD R6, R13, R9, RZ ;  /* 0x000000090d067224 */ /* 0x000fe200078e02ff */
[----:B------:R-:W-:-:S04]  /*1480*/  ISETP.GE.AND P1, PT, R5, R16, PT ;  /* 0x000000100500720c */ /* 0x000fc80003f26270 */
[----:B------:R-:W-:Y:S01]  /*1490*/  ISETP.GE.OR P1, PT, R97, R6, P1 ;  /* 0x000000066100720c */ /* 0x000fe20000f26670 */
[----:B------:R-:W-:-:S05]  /*14a0*/  IMAD.HI.U32 R6, R5, R2, RZ ;  /* 0x0000000205067227 */ /* 0x000fca00078e00ff */
[----:B------:R-:W-:-:S04]  /*14b0*/  SHF.R.U32.HI R6, RZ, R3, R6 ;  /* 0x00000003ff067219 */ /* 0x000fc80000011606 */
[----:B------:R-:W-:-:S03]  /*14c0*/  SEL R6, R5, R6, !P0 ;  /* 0x0000000605067207 */ /* 0x000fc60004000000 */
[----:B------:R-:W-:Y:S01]  /*14d0*/  @!P1 IMAD.HI.U32 R12, R97, R2, RZ ;  /* 0x00000002610c9227 */ /* 0x000fe200078e00ff */
[----:B------:R-:W-:-:S04]  /*14e0*/  IADD3 R2, PT, PT, -R6, RZ, RZ ;  /* 0x000000ff06027210 */ /* 0x000fc80007ffe1ff */
[----:B------:R-:W-:Y:S01]  /*14f0*/  @!P1 SHF.R.U32.HI R12, RZ, R3, R12 ;  /* 0x00000003ff0c9219 */ /* 0x000fe2000001160c */
[----:B------:R-:W-:-:S03]  /*1500*/  IMAD R2, R9, R2, R5 ;  /* 0x0000000209027224 */ /* 0x000fc600078e0205 */
[----:B------:R-:W-:-:S05]  /*1510*/  @!P1 SEL R3, R97, R12, !P0 ;  /* 0x0000000c61039207 */ /* 0x000fca0004000000 */
[--C-:B------:R-:W-:Y:S02]  /*1520*/  @!P1 IMAD.IADD R6, R6, 0x1, -R3.reuse ;  /* 0x0000000106069824 */ /* 0x100fe400078e0a03 */
[----:B------:R-:W-:Y:S01]  /*1530*/  @!P1 IMAD R3, R2, R13, R3 ;  /* 0x0000000d02039224 */ /* 0x000fe200078e0203 */
[----:B------:R-:W-:Y:S01]  /*1540*/  IADD3 R2, PT, PT, -R97, RZ, RZ ;  /* 0x000000ff61027210 */ /* 0x000fe20007ffe1ff */
[----:B------:R-:W-:Y:S02]  /*1550*/  @!P1 IMAD R5, R6, R9, R97 ;  /* 0x0000000906059224 */ /* 0x000fe400078e0261 */
[----:B------:R-:W-:Y:S02]  /*1560*/  @!P1 IMAD.MOV.U32 R97, RZ, RZ, R3 ;  /* 0x000000ffff619224 */ /* 0x000fe400078e0003 */
[----:B------:R-:W-:Y:S02]  /*1570*/  IMAD R2, R14, R2, R11 ;  /* 0x000000020e027224 */ /* 0x000fe400078e020b */
[----:B------:R-:W-:-:S02]  /*1580*/  IMAD R98, R5, R4, R7 ;  /* 0x0000000405627224 */ /* 0x000fc400078e0207 */
[----:B------:R-:W-:Y:S02]  /*1590*/  IMAD R97, R97, R14, R2 ;  /* 0x0000000e61617224 */ /* 0x000fe400078e0202 */
.L_x_19:
[----:B------:R-:W-:Y:S05]  /*15a0*/  BRA.U UP3, `(.L_x_20) ;  /* 0x0000000103407547 */ /* 0x000fea000b800000 */
[----:B------:R-:W1:Y:S08]  /*15b0*/  LDC.64 R4, c[0x0][0xb10] ;  /* 0x0002c400ff047b82 */ /* 0x000e700000000a00 */
[----:B------:R-:W2:Y:S08]  /*15c0*/  LDC.64 R2, c[0x0][0xb18] ;  /* 0x0002c600ff027b82 */ /* 0x000eb00000000a00 */
[----:B------:R-:W3:Y:S08]  /*15d0*/  LDC R6, c[0x0][0xb20] ;  /* 0x0002c800ff067b82 */ /* 0x000ef00000000800 */
[----:B------:R-:W4:Y:S01]  /*15e0*/  LDC R12, c[0x0][0xb0c] ;  /* 0x0002c300ff0c7b82 */ /* 0x000f220000000800 */
[----:B-1----:R-:W-:-:S05]  /*15f0*/  IMAD.HI.U32 R4, R97, R4, RZ ;  /* 0x0000000461047227 */ /* 0x002fca00078e00ff */
[----:B------:R-:W-:Y:S01]  /*1600*/  SHF.R.U32.HI R4, RZ, R5, R4 ;  /* 0x00000005ff047219 */ /* 0x000fe20000011604 */
[----:B--2---:R-:W-:Y:S01]  /*1610*/  IMAD.HI.U32 R3, R98, R3, RZ ;  /* 0x0000000362037227 */ /* 0x004fe200078e00ff */
[----:B------:R-:W-:-:S04]  /*1620*/  ISETP.NE.AND P0, PT, R2, 0x1, PT ;  /* 0x000000010200780c */ /* 0x000fc80003f05270 */
[----:B---3--:R-:W-:-:S04]  /*1630*/  SHF.R.U32.HI R3, RZ, R6, R3 ;  /* 0x00000006ff037219 */ /* 0x008fc80000011603 */
[----:B------:R-:W-:Y:S02]  /*1640*/  SEL R3, R98, R3, !P0 ;  /* 0x0000000362037207 */ /* 0x000fe40004000000 */
[----:B----4-:R-:W-:-:S04]  /*1650*/  ISETP.NE.AND P1, PT, R12, 0x1, PT ;  /* 0x000000010c00780c */ /* 0x010fc80003f25270 */
[----:B------:R-:W-:-:S05]  /*1660*/  SEL R6, R97, R4, !P1 ;  /* 0x0000000461067207 */ /* 0x000fca0004800000 */
[----:B------:R-:W-:Y:S02]  /*1670*/  IMAD.IADD R4, R3, 0x1, -R6 ;  /* 0x0000000103047824 */ /* 0x000fe400078e0a06 */
[----:B------:R-:W-:Y:S02]  /*1680*/  IMAD.IADD R3, R6, 0x1, -R3 ;  /* 0x0000000106037824 */ /* 0x000fe400078e0a03 */
[----:B------:R-:W-:Y:S02]  /*1690*/  IMAD R97, R4, R12, R97 ;  /* 0x0000000c04617224 */ /* 0x000fe400078e0261 */
[----:B------:R-:W-:Y:S02]  /*16a0*/  IMAD R98, R3, R2, R98 ;  /* 0x0000000203627224 */ /* 0x000fe400078e0262 */
.L_x_20:
[----:B------:R-:W-:Y:S05]  /*16b0*/  BRA.U !UP1, `(.L_x_21) ;  /* 0x00000001090c7547 */ /* 0x000fea000b800000 */
[----:B------:R-:W-:Y:S01]  /*16c0*/  UCGABAR_WAIT ;  /* 0x0000000000007dc7 */ /* 0x000fe20008000000 */
[----:B------:R-:W-:Y:S01]  /*16d0*/  CCTL.IVALL ;  /* 0x00000000ff00798f */ /* 0x000fe20002000000 */
[----:B------:R-:W-:Y:S05]  /*16e0*/  BRA `(.L_x_22) ;  /* 0x0000000000047947 */ /* 0x000fea0003800000 */
.L_x_21:
[----:B------:R-:W-:Y:S06]  /*16f0*/  BAR.SYNC.DEFER_BLOCKING 0x0 ;  /* 0x0000000000007b1d */ /* 0x000fec0000010000 */
.L_x_22:
[----:B------:R-:W-:Y:S05]  /*1700*/  BRA.U UP2, `(.L_x_23) ;  /* 0x0000001902ac7547 */ /* 0x000fea000b800000 */
[----:B------:R-:W1:Y:S01]  /*1710*/  LDCU UR15, c[0x0][0x38c] ;  /* 0x00007180ff0f77ac */ /* 0x000e620008000800 */
[----:B------:R-:W2:Y:S01]  /*1720*/  LDC R9, c[0x0][0x370] ;  /* 0x0000dc00ff097b82 */ /* 0x000ea20000000800 */
[C---:B------:R-:W-:Y:S01]  /*1730*/  IMAD.SHL.U32 R17, R11.reuse, 0x20, RZ ;  /* 0x000000200b117824 */ /* 0x040fe200078e00ff */
[----:B------:R-:W-:Y:S01]  /*1740*/  PLOP3.LUT P1, PT, PT, PT, UP5, 0x80, 0x8 ;  /* 0x000000000008781c */ /* 0x000fe20003f2f058 */
[----:B------:R-:W-:Y:S01]  /*1750*/  UISETP.NE.AND UP1, UPT, UR10, URZ, UPT ;  /* 0x000000ff0a00728c */ /* 0x000fe2000bf25270 */
[----:B------:R-:W-:Y:S01]  /*1760*/  ISETP.NE.AND P4, PT, R10, RZ, P5 ;  /* 0x000000ff0a00720c */ /* 0x000fe20002f85270 */
[----:B------:R-:W-:Y:S01]  /*1770*/  IMAD.SHL.U32 R16, R11, 0x40, RZ ;  /* 0x000000400b107824 */ /* 0x000fe200078e00ff */
[----:B------:R-:W-:Y:S01]  /*1780*/  PLOP3.LUT P1, PT, P1, PT, PT, 0x8, 0x80 ;  /* 0x000000000080781c */ /* 0x000fe20000f2e170 */
[----:B------:R-:W-:Y:S01]  /*1790*/  IMAD.MOV.U32 R15, RZ, RZ, 0x1 ;  /* 0x00000001ff0f7424 */ /* 0x000fe200078e00ff */
[----:B------:R-:W3:Y:S01]  /*17a0*/  LDC R0, c[0x0][0x374] ;  /* 0x0000dd00ff007b82 */ /* 0x000ee20000000800 */
[----:B------:R-:W-:Y:S01]  /*17b0*/  IMAD.MOV.U32 R14, RZ, RZ, RZ ;  /* 0x000000ffff0e7224 */ /* 0x000fe200078e00ff */
[----:B------:R-:W-:Y:S01]  /*17c0*/  CS2R R12, SRZ ;  /* 0x00000000000c7805 */ /* 0x000fe2000001ff00 */
[----:B------:R-:W-:Y:S01]  /*17d0*/  IMAD.MOV.U32 R10, RZ, RZ, 0x1 ;  /* 0x00000001ff0a7424 */ /* 0x000fe200078e00ff */
[----:B------:R-:W-:Y:S01]  /*17e0*/  LOP3.LUT R17, R17, 0x20, RZ, 0xc0, !PT ;  /* 0x0000002011117812 */ /* 0x000fe200078ec0ff */
[----:B------:R-:W4:Y:S01]  /*17f0*/  LDCU.64 UR24, c[0x0][0x348] ;  /* 0x00006900ff1877ac */ /* 0x000f220008000a00 */
[----:B-1----:R-:W-:-:S02]  /*1800*/  UIADD3 UR4, UPT, UPT, UR15, 0x7f, URZ ;  /* 0x0000007f0f047890 */ /* 0x002fc4000fffe0ff */
[----:B------:R-:W-:Y:S02]  /*1810*/  USEL UR7, UR7, 0x2, UP1 ;  /* 0x0000000207077887 */ /* 0x000fe40008800000 */
[----:B------:R-:W-:Y:S01]  /*1820*/  USHF.R.S32.HI UR22, URZ, 0x1f, UR4 ;  /* 0x0000001fff167899 */ /* 0x000fe20008011404 */
[----:B------:R-:W-:-:S03]  /*1830*/  UMOV UR13, URZ ;  /* 0x000000ff000d7c82 */ /* 0x000fc60008000000 */
[----:B------:R-:W-:Y:S02]  /*1840*/  ULEA.HI UR22, UR22, UR4, URZ, 0x7 ;  /* 0x0000000416167291 */ /* 0x000fe4000f8f38ff */
[----:B------:R-:W-:Y:S02]  /*1850*/  UIADD3 UR4, UPT, UPT, UR15, -0x1, URZ ;  /* 0xffffffff0f047890 */ /* 0x000fe4000fffe0ff */
[----:B------:R-:W-:Y:S02]  /*1860*/  USHF.R.S32.HI UR22, URZ, 0x7, UR22 ;  /* 0x00000007ff167899 */ /* 0x000fe40008011416 */
[----:B------:R-:W-:Y:S02]  /*1870*/  UISETP.GE.U32.AND UP2, UPT, UR4, -0xff, UPT ;  /* 0xffffff010400788c */ /* 0x000fe4000bf46070 */
[----:B------:R-:W-:Y:S02]  /*1880*/  UISETP.LT.U32.AND UP0, UPT, UR22, 0x12, UPT ;  /* 0x000000121600788c */ /* 0x000fe4000bf01070 */
[----:B------:R-:W-:-:S02]  /*1890*/  UIADD3 UR15, UPT, UPT, UR15, 0xfe, URZ ;  /* 0x000000fe0f0f7890 */ /* 0x000fc4000fffe0ff */
[----:B------:R-:W-:-:S04]  /*18a0*/  USEL UR21, UR22, 0x12, UP0 ;  /* 0x0000001216157887 */ /* 0x000fc80008000000 */
[----:B------:R-:W-:Y:S02]  /*18b0*/  UIADD3 UR6, UPT, UPT, UR21, -0x1, URZ ;  /* 0xffffffff15067890 */ /* 0x000fe4000fffe0ff */
[----:B------:R-:W-:Y:S02]  /*18c0*/  @UP2 UIADD3 UR6, UPT, UPT, UR21, URZ, URZ ;  /* 0x000000ff15062290 */ /* 0x000fe4000fffe0ff */
[----:B------:R-:W-:Y:S02]  /*18d0*/  UIADD3 UR14, UPT, UPT, UR22, -UR21, URZ ;  /* 0x80000015160e7290 */ /* 0x000fe4000fffe0ff */
[----:B------:R-:W-:Y:S02]  /*18e0*/  UIADD3 UR5, UPT, UPT, UR6, 0x1, URZ ;  /* 0x0000000106057890 */ /* 0x000fe4000fffe0ff */
[----:B--2-4-:R-:W-:-:S12]  /*18f0*/  UIADD3 UR6, UPT, UPT, -UR6, URZ, URZ ;  /* 0x000000ff06067290 */ /* 0x014fd8000fffe1ff */
.L_x_43:
[----:B------:R-:W-:Y:S01]  /*1900*/  UISETP.NE.AND UP0, UPT, UR37, URZ, UPT ;  /* 0x000000ff2500728c */ /* 0x000fe2000bf05270 */
[----:B------:R-:W1:Y:S08]  /*1910*/  S2UR UR37, SR_CgaCtaId ;  /* 0x00000000002579c3 */ /* 0x000e700000008800 */
[----:B------:R-:W-:Y:S05]  /*1920*/  BRA.U UP0, `(.L_x_24) ;  /* 0x0000000100347547 */ /* 0x000fea000b800000 */
[----:B------:R-:W2:Y:S01]  /*1930*/  S2R R2, SR_CgaCtaId ;  /* 0x0000000000027919 */ /* 0x000ea20000008800 */
[----:B------:R-:W-:-:S04]  /*1940*/  MOV R3, 0x400 ;  /* 0x0000040000037802 */ /* 0x000fc80000000f00 */
[----:B--2---:R-:W-:Y:S02]  /*1950*/  LEA R3, R2, R3, 0x18 ;  /* 0x0000000302037211 */ /* 0x004fe400078ec0ff */
[----:B------:R-:W-:-:S03]  /*1960*/  SHF.L.U32 R2, R10, 0x1f, RZ ;  /* 0x0000001f0a027819 */ /* 0x000fc600000006ff */
[----:B------:R-:W-:-:S04]  /*1970*/  IMAD R3, R12, 0x8, R3 ;  /* 0x000000080c037824 */ /* 0x000fc800078e0203 */
[----:B------:R-:W2:Y:S02]  /*1980*/  SYNCS.PHASECHK.TRANS64.TRYWAIT P0, [R3+URZ+0x1b0], R2 ;  /* 0x0001b002030075a7 */ /* 0x000ea400080011ff */
[----:B--2---:R-:W-:Y:S05]  /*1990*/  @!P0 BRA `(.L_x_25) ;  /* 0x0000005800488947 */ /* 0x004fea0003800000 */
.L_x_128:
[----:B------:R-:W-:Y:S01]  /*19a0*/  VIADD R12, R12, 0x1 ;  /* 0x000000010c0c7836 */ /* 0x000fe20000000000 */
[----:B------:R2:W-:Y:S04]  /*19b0*/  SYNCS.ARRIVE.TRANS64.A1T0 RZ, [R3+URZ+0x1a0], RZ ;  /* 0x0001a0ff03ff79a7 */ /* 0x0005e800081000ff */
[----:B------:R-:W-:-:S04]  /*19c0*/  ISETP.NE.AND P0, PT, R12, 0x2, PT ;  /* 0x000000020c00780c */ /* 0x000fc80003f05270 */
[----:B------:R-:W-:Y:S02]  /*19d0*/  SEL R12, R12, RZ, P0 ;  /* 0x000000ff0c0c7207 */ /* 0x000fe40000000000 */
[----:B--2---:R-:W-:-:S04]  /*19e0*/  SEL R3, RZ, 0x1, P0 ;  /* 0x00000001ff037807 */ /* 0x004fc80000000000 */
[----:B------:R-:W-:-:S07]  /*19f0*/  LOP3.LUT R10, R10, R3, RZ, 0x3c, !PT ;  /* 0x000000030a0a7212 */ /* 0x000fce00078e3cff */
.L_x_24:
[----:B------:R-:W-:Y:S01]  /*1a00*/  UMOV UR4, 0x400 ;  /* 0x0000040000047882 */ /* 0x000fe20000000000 */
[----:B------:R-:W-:Y:S01]  /*1a10*/  LEA.HI R3, R97, R97, RZ, 0x1 ;  /* 0x0000006161037211 */ /* 0x000fe200078f08ff */
[----:B-1----:R-:W-:Y:S01]  /*1a20*/  ULEA UR4, UR37, UR4, 0x18 ;  /* 0x0000000425047291 */ /* 0x002fe2000f8ec0ff */
[----:B------:R-:W-:Y:S01]  /*1a30*/  SHF.L.U32 R2, R15, 0x1f, RZ ;  /* 0x0000001f0f027819 */ /* 0x000fe200000006ff */
[----:B------:R-:W-:Y:S01]  /*1a40*/  UISETP.GE.U32.AND UP0, UPT, UR15, 0xff, UPT ;  /* 0x000000ff0f00788c */ /* 0x000fe2000bf06070 */
[----:B------:R-:W-:Y:S01]  /*1a50*/  R2UR UR35, R16 ;  /* 0x00000000102372ca */ /* 0x000fe200000e0000 */
[----:B------:R-:W-:Y:S01]  /*1a60*/  ULEA UR8, UR13, UR4, 0x3 ;  /* 0x000000040d087291 */ /* 0x000fe2000f8e18ff */
[----:B------:R-:W-:Y:S01]  /*1a70*/  IMAD.SHL.U32 R3, R3, 0x40, RZ ;  /* 0x0000004003037824 */ /* 0x000fe200078e00ff */
[----:B------:R-:W-:Y:S01]  /*1a80*/  R2UR UR11, R17 ;  /* 0x00000000110b72ca */ /* 0x000fe200000e0000 */
[----:B------:R-:W-:-:S03]  /*1a90*/  UMOV UR23, URZ ;  /* 0x000000ff00177c82 */ /* 0x000fc60008000000 */
[----:B------:R-:W-:-:S03]  /*1aa0*/  LOP3.LUT R3, R3, 0xffffff80, RZ, 0xc0, !PT ;  /* 0xffffff8003037812 */ /* 0x000fc600078ec0ff */
[----:B------:R1:W2:Y:S01]  /*1ab0*/  SYNCS.PHASECHK.TRANS64.TRYWAIT P0, [UR8+0x90], R2 ;  /* 0x00009002ff0075a7 */ /* 0x0002a20008001108 */
[----:B------:R-:W-:Y:S02]  /*1ac0*/  R2UR UR9, R3 ;  /* 0x00000000030972ca */ /* 0x000fe400000e0000 */
[----:B------:R-:W-:-:S11]  /*1ad0*/  R2UR UR8, R98 ;  /* 0x00000000620872ca */ /* 0x000fd600000e0000 */
[----:B------:R-:W-:Y:S02]  /*1ae0*/  ULOP3.LUT UR35, UR9, 0x40, UR35, 0xf8, !UPT ;  /* 0x0000004009237892 */ /* 0x000fe4000f8ef823 */
[----:B------:R-:W-:Y:S01]  /*1af0*/  ULEA UR11, UR8, UR11, 0x6 ;  /* 0x0000000b080b7291 */ /* 0x000fe2000f8e30ff */
[----:B------:R-:W-:Y:S11]  /*1b00*/  BRA.U !UP0, `(.L_x_26) ;  /* 0x0000000108c07547 */ /* 0x000ff6000b800000 */
[----:B------:R-:W-:Y:S01]  /*1b10*/  UMOV UR16, UR6 ;  /* 0x0000000600107c82 */ /* 0x000fe20008000000 */
[----:B------:R-:W-:Y:S01]  /*1b20*/  UMOV UR17, UR13 ;  /* 0x0000000d00117c82 */ /* 0x000fe20008000000 */
[----:B------:R-:W-:-:S05]  /*1b30*/  UMOV UR34, URZ ;  /* 0x000000ff00227c82 */ /* 0x000fca0008000000 */
.L_x_32:
[----:B------:R-:W-:Y:S01]  /*1b40*/  ULEA UR33, UR17, UR4, 0x3 ;  /* 0x0000000411217291 */ /* 0x000fe2000f8e18ff */
[----:B------:R-:W-:Y:S01]  /*1b50*/  @P5 MOV R3, 0x6000 ;  /* 0x0000600000035802 */ /* 0x000fe20000000f00 */
[----:B-12-4-:R-:W-:Y:S10]  /*1b60*/  @P0 BRA `(.L_x_27) ;  /* 0x00000000000c0947 */ /* 0x016ff40003800000 */
[----:B------:R-:W-:-:S04]  /*1b70*/  SHF.L.U32 R5, R15, 0x1f, RZ ;  /* 0x0000001f0f057819 */ /* 0x000fc800000006ff */
[----:B------:R-:W2:Y:S02]  /*1b80*/  SYNCS.PHASECHK.TRANS64.TRYWAIT P0, [UR33+0x90], R5 ;  /* 0x00009005ff0075a7 */ /* 0x000ea40008001121 */
[----:B--2---:R-:W-:Y:S05]  /*1b90*/  @!P0 BRA `(.L_x_28) ;  /* 0x0000005400dc8947 */ /* 0x004fea0003800000 */
.L_x_27:
[----:B------:R2:W-:Y:S01]  /*1ba0*/  @P5 SYNCS.ARRIVE.TRANS64 RZ, [UR33], R3 ;  /* 0x00000003ffff59a7 */ /* 0x0005e20008000021 */
[----:B------:R-:W-:Y:S02]  /*1bb0*/  ULOP3.LUT UR8, UR7, 0x2, URZ, 0xfc, !UPT ;  /* 0x0000000207087892 */ /* 0x000fe4000f8efcff */
[----:B------:R-:W-:Y:S02]  /*1bc0*/  UIADD3 UR16, UPT, UPT, UR16, 0x1, URZ ;  /* 0x0000000110107890 */ /* 0x000fe4000fffe0ff */
[----:B------:R-:W-:Y:S02]  /*1bd0*/  UISETP.NE.AND UP0, UPT, UR8, 0x2, UPT ;  /* 0x000000020800788c */ /* 0x000fe4000bf05270 */
[----:B------:R-:W-:-:S07]  /*1be0*/  UISETP.NE.AND UP2, UPT, UR16, 0x1, UPT ;  /* 0x000000011000788c */ /* 0x000fce000bf45270 */
[----:B------:R-:W-:Y:S05]  /*1bf0*/  BRA.U UP0, `(.L_x_29) ;  /* 0x0000000100047547 */ /* 0x000fea000b800000 */
[----:B------:R-:W-:Y:S05]  /*1c00*/  BPT.TRAP 0x1 ;  /* 0x000000040000795c */ /* 0x000fea0000300000 */
.L_x_29:
[----:B------:R-:W-:Y:S04]  /*1c10*/  BSSY.RECONVERGENT B0, `(.L_x_30) ;  /* 0x0000003000007945 */ /* 0x000fe80003800200 */
[----:B------:R-:W-:Y:S05]  /*1c20*/  @!P4 BRA `(.L_x_31) ;  /* 0x000000000004c947 */ /* 0x000fea0003800000 */
[----:B------:R-:W-:Y:S05]  /*1c30*/  BPT.TRAP 0x1 ;  /* 0x000000040000795c */ /* 0x000fea0000300000 */
.L_x_31:
[----:B------:R-:W-:Y:S05]  /*1c40*/  BSYNC.RECONVERGENT B0 ;  /* 0x0000000000007941 */ /* 0x000fea0003800200 */
.L_x_30:
[----:B------:R-:W-:Y:S02]  /*1c50*/  UIADD3 UR13, UPT, UPT, UR17, 0x1, URZ ;  /* 0x00000001110d7890 */ /* 0x000fe4000fffe0ff */
[----:B------:R-:W-:Y:S02]  /*1c60*/  ULEA UR32, UR17, UR4, 0xd ;  /* 0x0000000411207291 */ /* 0x000fe4000f8e68ff */
[----:B------:R-:W-:Y:S02]  /*1c70*/  UISETP.NE.AND UP0, UPT, UR13, 0x12, UPT ;  /* 0x000000120d00788c */ /* 0x000fe4000bf05270 */
[----:B------:R-:W-:Y:S02]  /*1c80*/  UIADD3 UR28, UP1, UPT, UR24, 0x80, URZ ;  /* 0x00000080181c7890 */ /* 0x000fe4000ff3e0ff */
[----:B------:R-:W-:Y:S02]  /*1c90*/  USEL UR9, URZ, 0x1, UP0 ;  /* 0x00000001ff097887 */ /* 0x000fe40008000000 */
[----:B------:R-:W-:-:S02]  /*1ca0*/  USEL UR13, UR13, URZ, UP0 ;  /* 0x000000ff0d0d7287 */ /* 0x000fc40008000000 */
[----:B------:R-:W-:Y:S02]  /*1cb0*/  UIADD3 UR26, UP0, UPT, UR24, 0x180, URZ ;  /* 0x00000180181a7890 */ /* 0x000fe4000ff1e0ff */
[----:B------:R-:W-:Y:S01]  /*1cc0*/  ULEA UR8, UR13, UR4, 0x3 ;  /* 0x000000040d087291 */ /* 0x000fe2000f8e18ff */
[----:B------:R-:W-:Y:S01]  /*1cd0*/  LOP3.LUT R15, R15, UR9, RZ, 0x3c, !PT ;  /* 0x000000090f0f7c12 */ /* 0x000fe2000f8e3cff */
[----:B------:R-:W-:Y:S02]  /*1ce0*/  ULOP3.LUT UR33, UR33, 0xfefffff8, URZ, 0xc0, !UPT ;  /* 0xfefffff821217892 */ /* 0x000fe4000f8ec0ff */
[----:B------:R-:W-:Y:S01]  /*1cf0*/  UIADD3.X UR29, UPT, UPT, URZ, UR25, URZ, UP1, !UPT ;  /* 0x00000019ff1d7290 */ /* 0x000fe20008ffe4ff */
[----:B-1----:R-:W-:Y:S01]  /*1d00*/  SHF.L.U32 R2, R15, 0x1f, RZ ;  /* 0x0000001f0f027819 */ /* 0x002fe200000006ff */
[----:B------:R-:W-:Y:S02]  /*1d10*/  UIADD3 UR32, UPT, UPT, UR32, 0x2400, URZ ;  /* 0x0000240020207890 */ /* 0x000fe4000fffe0ff */
[----:B------:R-:W-:Y:S01]  /*1d20*/  UIADD3.X UR27, UPT, UPT, URZ, UR25, URZ, UP0, !UPT ;  /* 0x00000019ff1b7290 */ /* 0x000fe200087fe4ff */
[----:B------:R4:W1:Y:S01]  /*1d30*/  SYNCS.PHASECHK.TRANS64.TRYWAIT P0, [UR8+0x90], R2 ;  /* 0x00009002ff0075a7 */ /* 0x0008620008001108 */
[----:B------:R-:W-:Y:S01]  /*1d40*/  ULEA UR8, UR17, UR4, 0xc ;  /* 0x0000000411087291 */ /* 0x000fe2000f8e60ff */
[----:B------:R-:W-:Y:S01]  /*1d50*/  UMOV UR18, 0x0 ;  /* 0x0000000000127882 */ /* 0x000fe20000000000 */
[----:B------:R-:W-:-:S02]  /*1d60*/  UMOV UR19, 0x10000000 ;  /* 0x1000000000137882 */ /* 0x000fc40000000000 */
[----:B------:R-:W-:Y:S01]  /*1d70*/  UIADD3 UR8, UPT, UPT, UR8, 0x26400, URZ ;  /* 0x0002640008087890 */ /* 0x000fe2000fffe0ff */
[----:B------:R2:W-:Y:S01]  /*1d80*/  UTMALDG.3D.2CTA [UR32], [UR28], desc[UR18] ;  /* 0x000012201c0075b4 */ /* 0x0005e20008211000 */
[----:B------:R-:W-:Y:S01]  /*1d90*/  UMOV UR10, UR34 ;  /* 0x00000022000a7c82 */ /* 0x000fe20008000000 */
[----:B------:R-:W-:Y:S01]  /*1da0*/  UMOV UR12, UR36 ;  /* 0x00000024000c7c82 */ /* 0x000fe20008000000 */
[----:B------:R-:W-:Y:S01]  /*1db0*/  UMOV UR9, UR33 ;  /* 0x0000002100097c82 */ /* 0x000fe20008000000 */
[----:B------:R-:W-:Y:S01]  /*1dc0*/  UMOV UR23, UR5 ;  /* 0x0000000500177c82 */ /* 0x000fe20008000000 */
[----:B------:R-:W-:-:S03]  /*1dd0*/  UMOV UR17, UR13 ;  /* 0x0000000d00117c82 */ /* 0x000fc60008000000 */
[----:B------:R4:W-:Y:S01]  /*1de0*/  UTMALDG.3D.2CTA [UR8], [UR26], desc[UR18] ;  /* 0x000012081a0075b4 */ /* 0x0009e20008211000 */
[----:B--2---:R-:W-:Y:S01]  /*1df0*/  UIADD3 UR34, UPT, UPT, UR34, 0x80, URZ ;  /* 0x0000008022227890 */ /* 0x004fe2000fffe0ff */
[----:B------:R-:W-:Y:S11]  /*1e00*/  BRA.U UP2, `(.L_x_32) ;  /* 0xfffffffd024c7547 */ /* 0x000ff6000b83ffff */
.L_x_26:
[----:B----4-:R-:W-:Y:S01]  /*1e10*/  ULEA UR8, UR13, UR4, 0x3 ;  /* 0x000000040d087291 */ /* 0x010fe2000f8e18ff */
[----:B-1----:R-:W-:Y:S01]  /*1e20*/  SHF.L.U32 R2, R15, 0x1f, RZ ;  /* 0x0000001f0f027819 */ /* 0x002fe200000006ff */
[----:B------:R-:W-:Y:S01]  /*1e30*/  @!P1 SYNCS.ARRIVE.TRANS64.A1T0 RZ, [UR4+0x138], RZ ;  /* 0x000138ffffff99a7 */ /* 0x000fe20008100004 */
[----:B------:R-:W-:-:S06]  /*1e40*/  UISETP.GT.AND UP0, UPT, UR22, UR21, UPT ;  /* 0x000000151600728c */ /* 0x000fcc000bf04270 */
[----:B--2---:R1:W2:Y:S03]  /*1e50*/  SYNCS.PHASECHK.TRANS64.TRYWAIT P0, [UR8+0x90], R2 ;  /* 0x00009002ff0075a7 */ /* 0x0042a60008001108 */
[----:B------:R-:W-:Y:S05]  /*1e60*/  BRA.U !UP0, `(.L_x_33) ;  /* 0x0000000108c07547 */ /* 0x000fea000b800000 */
[----:B------:R-:W-:Y:S01]  /*1e70*/  UIADD3 UR26, UPT, UPT, UR14, UR23, URZ ;  /* 0x000000170e1a7290 */ /* 0x000fe2000fffe0ff */
[----:B------:R-:W-:-:S11]  /*1e80*/  UMOV UR27, UR13 ;  /* 0x0000000d001b7c82 */ /* 0x000fd60008000000 */
.L_x_39:
[----:B------:R-:W-:Y:S01]  /*1e90*/  ULEA UR17, UR27, UR4, 0x3 ;  /* 0x000000041b117291 */ /* 0x000fe2000f8e18ff */
[----:B--2---:R-:W-:Y:S01]  /*1ea0*/  @P5 MOV R3, 0x6000 ;  /* 0x0000600000035802 */ /* 0x004fe20000000f00 */
[----:B-12---:R-:W-:Y:S10]  /*1eb0*/  @P0 BRA `(.L_x_34) ;  /* 0x00000000000c0947 */ /* 0x006ff40003800000 */
[----:B------:R-:W-:-:S04]  /*1ec0*/  SHF.L.U32 R5, R15, 0x1f, RZ ;  /* 0x0000001f0f057819 */ /* 0x000fc800000006ff */
[----:B------:R-:W2:Y:S02]  /*1ed0*/  SYNCS.PHASECHK.TRANS64.TRYWAIT P0, [UR17+0x90], R5 ;  /* 0x00009005ff0075a7 */ /* 0x000ea40008001111 */
[----:B--2---:R-:W-:Y:S05]  /*1ee0*/  @!P0 BRA `(.L_x_35) ;  /* 0x0000005400208947 */ /* 0x004fea0003800000 */
.L_x_34:
[----:B------:R2:W-:Y:S01]  /*1ef0*/  @P5 SYNCS.ARRIVE.TRANS64 RZ, [UR17], R3 ;  /* 0x00000003ffff59a7 */ /* 0x0005e20008000011 */
[----:B------:R-:W-:-:S04]  /*1f00*/  ULOP3.LUT UR8, UR7, 0x2, URZ, 0xfc, !UPT ;  /* 0x0000000207087892 */ /* 0x000fc8000f8efcff */
[----:B------:R-:W-:-:S09]  /*1f10*/  UISETP.NE.AND UP0, UPT, UR8, 0x2, UPT ;  /* 0x000000020800788c */ /* 0x000fd2000bf05270 */
[----:B------:R-:W-:Y:S05]  /*1f20*/  BRA.U UP0, `(.L_x_36) ;  /* 0x0000000100047547 */ /* 0x000fea000b800000 */
[----:B------:R-:W-:Y:S05]  /*1f30*/  BPT.TRAP 0x1 ;  /* 0x000000040000795c */ /* 0x000fea0000300000 */
.L_x_36:
[----:B------:R-:W-:Y:S04]  /*1f40*/  BSSY.RECONVERGENT B0, `(.L_x_37) ;  /* 0x0000003000007945 */ /* 0x000fe80003800200 */
[----:B------:R-:W-:Y:S05]  /*1f50*/  @!P4 BRA `(.L_x_38) ;  /* 0x000000000004c947 */ /* 0x000fea0003800000 */
[----:B------:R-:W-:Y:S05]  /*1f60*/  BPT.TRAP 0x1 ;  /* 0x000000040000795c */ /* 0x000fea0000300000 */
.L_x_38:
[----:B------:R-:W-:Y:S05]  /*1f70*/  BSYNC.RECONVERGENT B0 ;  /* 0x0000000000007941 */ /* 0x000fea0003800200 */
.L_x_37:
        /* <DEDUP_REMOVED lines=9> */
[----:B------:R-:W-:Y:S02]  /*2010*/  USHF.L.U32 UR18, UR23, 0x7, URZ ;  /* 0x0000000717127899 */ /* 0x000fe400080006ff */
[----:B------:R-:W-:Y:S01]  /*2020*/  ULOP3.LUT UR17, UR17, 0xfefffff8, URZ, 0xc0, !UPT ;  /* 0xfefffff811117892 */ /* 0x000fe2000f8ec0ff */
[----:B-1----:R-:W-:Y:S01]  /*2030*/  SHF.L.U32 R2, R15, 0x1f, RZ ;  /* 0x0000001f0f027819 */ /* 0x002fe200000006ff */
[----:B------:R-:W-:Y:S02]  /*2040*/  UIADD3 UR16, UPT, UPT, UR16, 0x2400, URZ ;  /* 0x0000240010107890 */ /* 0x000fe4000fffe0ff */
[----:B------:R-:W-:Y:S01]  /*2050*/  UIADD3.X UR33, UPT, UPT, URZ, UR25, URZ, UP1, !UPT ;  /* 0x00000019ff217290 */ /* 0x000fe20008ffe4ff */
[----:B------:R4:W1:Y:S01]  /*2060*/  SYNCS.PHASECHK.TRANS64.TRYWAIT P0, [UR8+0x90], R2 ;  /* 0x00009002ff0075a7 */ /* 0x0008620008001108 */
[----:B------:R-:W-:-:S02]  /*2070*/  ULEA UR8, UR27, UR4, 0xc ;  /* 0x000000041b087291 */ /* 0x000fc4000f8e60ff */
[----:B------:R-:W-:Y:S02]  /*2080*/  UIADD3.X UR31, UPT, UPT, URZ, UR25, URZ, UP0, !UPT ;  /* 0x00000019ff1f7290 */ /* 0x000fe400087fe4ff */
[----:B------:R-:W-:Y:S01]  /*2090*/  UIADD3 UR8, UPT, UPT, UR8, 0x26400, URZ ;  /* 0x0002640008087890 */ /* 0x000fe2000fffe0ff */
[----:B------:R-:W-:Y:S01]  /*20a0*/  UMOV UR28, 0x0 ;  /* 0x00000000001c7882 */ /* 0x000fe20000000000 */
[----:B------:R-:W-:Y:S01]  /*20b0*/  UMOV UR29, 0x10000000 ;  /* 0x10000000001d7882 */ /* 0x000fe20000000000 */
[----:B------:R-:W-:Y:S01]  /*20c0*/  UMOV UR19, UR35 ;  /* 0x0000002300137c82 */ /* 0x000fe20008000000 */
[----:B------:R-:W-:Y:S01]  /*20d0*/  UMOV UR20, UR36 ;  /* 0x0000002400147c82 */ /* 0x000fe20008000000 */
[----:B------:R-:W-:Y:S01]  /*20e0*/  UMOV UR12, UR36 ;  /* 0x00000024000c7c82 */ /* 0x000fe20008000000 */
[----:B------:R-:W-:Y:S01]  /*20f0*/  UMOV UR9, UR17 ;  /* 0x0000001100097c82 */ /* 0x000fe20008000000 */
[----:B------:R-:W-:Y:S01]  /*2100*/  UMOV UR10, UR18 ;  /* 0x00000012000a7c82 */ /* 0x000fe20008000000 */
[----:B------:R4:W-:Y:S01]  /*2110*/  UTMALDG.3D.2CTA [UR16], [UR32], desc[UR28] ;  /* 0x00001c10200075b4 */ /* 0x0009e20008211000 */
[----:B------:R-:W-:Y:S01]  /*2120*/  UIADD3 UR23, UPT, UPT, UR23, 0x1, URZ ;  /* 0x0000000117177890 */ /* 0x000fe2000fffe0ff */
[----:B------:R-:W-:-:S03]  /*2130*/  UMOV UR27, UR13 ;  /* 0x0000000d001b7c82 */ /* 0x000fc60008000000 */
[----:B------:R-:W-:Y:S01]  /*2140*/  UISETP.NE.AND UP0, UPT, UR23, UR26, UPT ;  /* 0x0000001a1700728c */ /* 0x000fe2000bf05270 */
[----:B------:R4:W-:Y:S08]  /*2150*/  UTMALDG.3D.2CTA [UR8], [UR30], desc[UR28] ;  /* 0x00001c081e0075b4 */ /* 0x0009f00008211000 */
[----:B----4-:R-:W-:Y:S05]  /*2160*/  BRA.U UP0, `(.L_x_39) ;  /* 0xfffffffd00487547 */ /* 0x010fea000b83ffff */
.L_x_33:
[C---:B-1----:R-:W-:Y:S01]  /*2170*/  LEA R2, R14.reuse, UR4, 0x3 ;  /* 0x000000040e027c11 */ /* 0x042fe2000f8e18ff */
[----:B------:R-:W-:Y:S01]  /*2180*/  NOP ;  /* 0x0000000000007918 */ /* 0x000fe20000000000 */
[----:B--2---:R-:W-:Y:S02]  /*2190*/  SHF.L.U32 R3, R13, 0x1f, RZ ;  /* 0x0000001f0d037819 */ /* 0x004fe400000006ff */
[----:B------:R-:W-:Y:S02]  /*21a0*/  LEA R4, R14, UR4, 0x4 ;  /* 0x000000040e047c11 */ /* 0x000fe4000f8e20ff */
[----:B------:R-:W1:Y:S02]  /*21b0*/  SYNCS.PHASECHK.TRANS64.TRYWAIT P0, [R2+URZ+0x140], R3 ;  /* 0x00014003020075a7 */ /* 0x000e6400080011ff */
[----:B-1----:R-:W-:Y:S05]  /*21c0*/  @!P0 BRA `(.L_x_40) ;  /* 0x0000005000808947 */ /* 0x002fea0003800000 */
.L_x_131:
[----:B------:R-:W2:Y:S01]  /*21d0*/  LDS.128 R4, [R4+0x1d0] ;  /* 0x0001d00004047984 */ /* 0x000ea20000000c00 */
[----:B------:R-:W-:Y:S01]  /*21e0*/  ISETP.GE.AND P0, PT, R40, 0x1, PT ;  /* 0x000000012800780c */ /* 0x000fe20003f06270 */
[----:B-1----:R-:W-:Y:S01]  /*21f0*/  VIADD R2, R2, 0x150 ;  /* 0x0000015002027836 */ /* 0x002fe20000000000 */
[----:B------:R-:W-:Y:S01]  /*2200*/  @!PT LDS RZ, [RZ] ;  /* 0x00000000fffff984 */ /* 0x000fe20000000800 */
[----:B------:R-:W-:Y:S01]  /*2210*/  @!PT LDS RZ, [RZ] ;  /* 0x00000000fffff984 */ /* 0x000fe20000000800 */
[----:B------:R-:W-:Y:S01]  /*2220*/  @!PT LDS RZ, [RZ] ;  /* 0x00000000fffff984 */ /* 0x000fe20000000800 */
[----:B------:R-:W-:Y:S01]  /*2230*/  @!PT LDS RZ, [RZ] ;  /* 0x00000000fffff984 */ /* 0x000fe20000000800 */
[----:B------:R1:W-:Y:S06]  /*2240*/  MEMBAR.ALL.CTA ;  /* 0x0000000000007992 */ /* 0x0003ec0000008000 */
[----:B-1----:R-:W1:Y:S01]  /*2250*/  FENCE.VIEW.ASYNC.S ;  /* 0x00000000000073c6 */ /* 0x002e620000000000 */
[----:B------:R-:W-:-:S04]  /*2260*/  PRMT R2, RZ, 0x654, R2 ;  /* 0x00000654ff027816 */ /* 0x000fc80000000002 */
[----:B-1----:R1:W-:Y:S01]  /*2270*/  SYNCS.ARRIVE.TRANS64.RED.A1T0 RZ, [R2+URZ], RZ ;  /* 0x000000ff02ff79a7 */ /* 0x0023e200081004ff */
[----:B--2---:R-:W-:-:S13]  /*2280*/  LOP3.LUT P2, RZ, R6, 0x1, RZ, 0xc0, !PT ;  /* 0x0000000106ff7812 */ /* 0x004fda000784c0ff */
[----:B------:R-:W-:Y:S01]  /*2290*/  @P2 SHF.R.U32.HI R3, RZ, 0x10, R5 ;  /* 0x00000010ff032819 */ /* 0x000fe20000011605 */
[----:B------:R-:W-:Y:S01]  /*22a0*/  VOTEU.ANY UP0, P2 ;  /* 0x0000000000ff7886 */ /* 0x000fe20001000100 */
[----:B------:R-:W-:Y:S02]  /*22b0*/  @P2 MOV R11, R4 ;  /* 0x00000004000b2202 */ /* 0x000fe40000000f00 */
[----:B------:R-:W-:Y:S02]  /*22c0*/  @P2 R2UR.BROADCAST UR8, R3 ;  /* 0x00000000030822ca */ /* 0x000fe400008e0000 */
[----:B------:R-:W-:-:S11]  /*22d0*/  @P2 LOP3.LUT R8, R5, 0xffff, RZ, 0xc0, !PT ;  /* 0x0000ffff05082812 */ /* 0x000fd600078ec0ff */
[----:B------:R-:W-:Y:S01]  /*22e0*/  @UP0 UMOV UR36, UR8 ;  /* 0x0000000800240c82 */ /* 0x000fe20008000000 */
[----:B-1----:R-:W-:Y:S05]  /*22f0*/  @!P0 BRA `(.L_x_41) ;  /* 0x0000000000b88947 */ /* 0x002fea0003800000 */
[----:B------:R-:W3:Y:S01]  /*2300*/  LDC.64 R4, c[0x0][0xb18] ;  /* 0x0002c600ff047b82 */ /* 0x000ee20000000a00 */
[----:B------:R-:W-:-:S07]  /*2310*/  ISETP.NE.AND P3, PT, R40, 0x1, PT ;  /* 0x000000012800780c */ /* 0x000fce0003f65270 */
[----:B------:R-:W1:Y:S08]  /*2320*/  LDC.64 R6, c[0x0][0xb10] ;  /* 0x0002c400ff067b82 */ /* 0x000e700000000a00 */
[----:B------:R-:W2:Y:S08]  /*2330*/  LDC R18, c[0x0][0xb20] ;  /* 0x0002c800ff127b82 */ /* 0x000eb00000000800 */
[----:B------:R-:W4:Y:S01]  /*2340*/  LDC R20, c[0x0][0xb0c] ;  /* 0x0002c300ff147b82 */ /* 0x000f220000000800 */
[----:B---3--:R-:W-:Y:S01]  /*2350*/  IMAD.HI.U32 R19, R0, R5, RZ ;  /* 0x0000000500137227 */ /* 0x008fe200078e00ff */
[----:B------:R-:W-:-:S03]  /*2360*/  ISETP.NE.AND P0, PT, R4, 0x1, PT ;  /* 0x000000010400780c */ /* 0x000fc60003f05270 */
[----:B------:R-:W-:-:S03]  /*2370*/  IMAD.HI.U32 R5, R8, R5, RZ ;  /* 0x0000000508057227 */ /* 0x000fc600078e00ff */
[----:B------:R-:W3:Y:S01]  /*2380*/  LDC.64 R2, c[0x0][0xb28] ;  /* 0x0002ca00ff027b82 */ /* 0x000ee20000000a00 */
[----:B-1----:R-:W-:-:S04]  /*2390*/  IMAD.HI.U32 R22, R9, R6, RZ ;  /* 0x0000000609167227 */ /* 0x002fc800078e00ff */
[----:B------:R-:W-:Y:S01]  /*23a0*/  IMAD.HI.U32 R24, R11, R6, RZ ;  /* 0x000000060b187227 */ /* 0x000fe200078e00ff */
[----:B------:R-:W-:Y:S02]  /*23b0*/  SHF.R.U32.HI R22, RZ, R7, R22 ;  /* 0x00000007ff167219 */ /* 0x000fe40000011616 */
[-C--:B--2---:R-:W-:Y:S02]  /*23c0*/  SHF.R.U32.HI R19, RZ, R18.reuse, R19 ;  /* 0x00000012ff137219 */ /* 0x084fe40000011613 */
[----:B------:R-:W-:Y:S02]  /*23d0*/  SHF.R.U32.HI R5, RZ, R18, R5 ;  /* 0x00000012ff057219 */ /* 0x000fe40000011605 */
[----:B------:R-:W-:Y:S02]  /*23e0*/  SEL R19, R0, R19, !P0 ;  /* 0x0000001300137207 */ /* 0x000fe40004000000 */
[----:B------:R-:W-:Y:S02]  /*23f0*/  SHF.R.U32.HI R24, RZ, R7, R24 ;  /* 0x00000007ff187219 */ /* 0x000fe40000011618 */
[----:B----4-:R-:W-:-:S02]  /*2400*/  ISETP.NE.AND P1, PT, R20, 0x1, PT ;  /* 0x000000011400780c */ /* 0x010fc40003f25270 */
[----:B------:R-:W-:Y:S02]  /*2410*/  SEL R5, R8, R5, !P0 ;  /* 0x0000000508057207 */ /* 0x000fe40004000000 */
[----:B------:R-:W-:Y:S02]  /*2420*/  SEL R21, R9, R22, !P1 ;  /* 0x0000001609157207 */ /* 0x000fe40004800000 */
[----:B------:R-:W-:Y:S01]  /*2430*/  SEL R7, R11, R24, !P1 ;  /* 0x000000180b077207 */ /* 0x000fe20004800000 */
[----:B---3--:R-:W-:-:S04]  /*2440*/  IMAD.HI.U32 R22, R19, R2, RZ ;  /* 0x0000000213167227 */ /* 0x008fc800078e00ff */
[----:B------:R-:W-:Y:S01]  /*2450*/  IMAD.HI.U32 R6, R21, R2, RZ ;  /* 0x0000000215067227 */ /* 0x000fe200078e00ff */
[----:B------:R-:W-:-:S04]  /*2460*/  @P3 SHF.R.U32.HI R19, RZ, R3, R22 ;  /* 0x00000003ff133219 */ /* 0x000fc80000011616 */
[----:B------:R-:W-:Y:S01]  /*2470*/  @P3 SHF.R.U32.HI R21, RZ, R3, R6 ;  /* 0x00000003ff153219 */ /* 0x000fe20000011606 */
[----:B------:R-:W-:-:S04]  /*2480*/  IMAD R19, R40, R19, RZ ;  /* 0x0000001328137224 */ /* 0x000fc800078e02ff */
[----:B------:R-:W-:Y:S01]  /*2490*/  IMAD R6, R40, R21, RZ ;  /* 0x0000001528067224 */ /* 0x000fe200078e02ff */
[C---:B------:R-:W-:Y:S02]  /*24a0*/  ISETP.GE.AND P0, PT, R5.reuse, R19, PT ;  /* 0x000000130500720c */ /* 0x040fe40003f06270 */
[----:B------:R-:W-:Y:S02]  /*24b0*/  IADD3 R19, PT, PT, -R5, RZ, RZ ;  /* 0x000000ff05137210 */ /* 0x000fe40007ffe1ff */
[----:B------:R-:W-:Y:S01]  /*24c0*/  ISETP.GE.OR P0, PT, R7, R6, P0 ;  /* 0x000000060700720c */ /* 0x000fe20000706670 */
[----:B------:R-:W-:-:S04]  /*24d0*/  IMAD.HI.U32 R6, R5, R2, RZ ;  /* 0x0000000205067227 */ /* 0x000fc800078e00ff */
[----:B------:R-:W-:Y:S01]  /*24e0*/  IMAD R8, R4, R19, R8 ;  /* 0x0000001304087224 */ /* 0x000fe200078e0208 */
[----:B------:R-:W-:-:S04]  /*24f0*/  SHF.R.U32.HI R6, RZ, R3, R6 ;  /* 0x00000003ff067219 */ /* 0x000fc80000011606 */
[----:B------:R-:W-:-:S03]  /*2500*/  SEL R6, R5, R6, !P3 ;  /* 0x0000000605067207 */ /* 0x000fc60005800000 */
[----:B------:R-:W-:-:S04]  /*2510*/  @!P0 IMAD.HI.U32 R18, R7, R2, RZ ;  /* 0x0000000207128227 */ /* 0x000fc800078e00ff */
[----:B------:R-:W-:Y:S01]  /*2520*/  IMAD.MOV R2, RZ, RZ, -R6 ;  /* 0x000000ffff027224 */ /* 0x000fe200078e0a06 */
[----:B------:R-:W-:-:S03]  /*2530*/  @!P0 SHF.R.U32.HI R18, RZ, R3, R18 ;  /* 0x00000003ff128219 */ /* 0x000fc60000011612 */
[----:B------:R-:W-:Y:S01]  /*2540*/  IMAD R2, R40, R2, R5 ;  /* 0x0000000228027224 */ /* 0x000fe200078e0205 */
        /* <DEDUP_REMOVED lines=9> */
.L_x_41:
[----:B------:R-:W1:Y:S02]  /*25e0*/  LDCU UR8, c[0x0][0xb30] ;  /* 0x00016600ff0877ac */ /* 0x000e640008000800 */
[----:B-1----:R-:W-:-:S09]  /*25f0*/  UISETP.NE.AND UP0, UPT, UR8, 0x1, UPT ;  /* 0x000000010800788c */ /* 0x002fd2000bf05270 */
[----:B------:R-:W-:Y:S05]  /*2600*/  BRA.U UP0, `(.L_x_42) ;  /* 0x0000000100407547 */ /* 0x000fea000b800000 */
[----:B------:R-:W1:Y:S08]  /*2610*/  LDC.64 R4, c[0x0][0xb10] ;  /* 0x0002c400ff047b82 */ /* 0x000e700000000a00 */
[----:B------:R-:W2:Y:S08]  /*2620*/  LDC.64 R2, c[0x0][0xb18] ;  /* 0x0002c600ff027b82 */ /* 0x000eb00000000a00 */
[----:B------:R-:W4:Y:S08]  /*2630*/  LDC R6, c[0x0][0xb20] ;  /* 0x0002c800ff067b82 */ /* 0x000f300000000800 */
[----:B------:R-:W3:Y:S01]  /*2640*/  LDC R18, c[0x0][0xb0c] ;  /* 0x0002c300ff127b82 */ /* 0x000ee20000000800 */
[----:B-1----:R-:W-:-:S05]  /*2650*/  IMAD.HI.U32 R4, R11, R4, RZ ;  /* 0x000000040b047227 */ /* 0x002fca00078e00ff */
[----:B------:R-:W-:Y:S01]  /*2660*/  SHF.R.U32.HI R4, RZ, R5, R4 ;  /* 0x00000005ff047219 */ /* 0x000fe20000011604 */
[----:B--2---:R-:W-:Y:S01]  /*2670*/  IMAD.HI.U32 R3, R8, R3, RZ ;  /* 0x0000000308037227 */ /* 0x004fe200078e00ff */
[----:B------:R-:W-:-:S04]  /*2680*/  ISETP.NE.AND P0, PT, R2, 0x1, PT ;  /* 0x000000010200780c */ /* 0x000fc80003f05270 */
[----:B----4-:R-:W-:-:S04]  /*2690*/  SHF.R.U32.HI R3, RZ, R6, R3 ;  /* 0x00000006ff037219 */ /* 0x010fc80000011603 */
[----:B------:R-:W-:Y:S02]  /*26a0*/  SEL R3, R8, R3, !P0 ;  /* 0x0000000308037207 */ /* 0x000fe40004000000 */
[----:B---3--:R-:W-:-:S04]  /*26b0*/  ISETP.NE.AND P1, PT, R18, 0x1, PT ;  /* 0x000000011200780c */ /* 0x008fc80003f25270 */
[----:B------:R-:W-:-:S05]  /*26c0*/  SEL R4, R11, R4, !P1 ;  /* 0x000000040b047207 */ /* 0x000fca0004800000 */
[----:B------:R-:W-:Y:S02]  /*26d0*/  IMAD.IADD R5, R3, 0x1, -R4 ;  /* 0x0000000103057824 */ /* 0x000fe400078e0a04 */
[----:B------:R-:W-:Y:S02]  /*26e0*/  IMAD.IADD R3, R4, 0x1, -R3 ;  /* 0x0000000104037824 */ /* 0x000fe400078e0a03 */
[----:B------:R-:W-:Y:S02]  /*26f0*/  IMAD R11, R5, R18, R11 ;  /* 0x00000012050b7224 */ /* 0x000fe400078e020b */
[----:B------:R-:W-:-:S07]  /*2700*/  IMAD R8, R3, R2, R8 ;  /* 0x0000000203087224 */ /* 0x000fce00078e0208 */
.L_x_42:
[----:B------:R-:W-:Y:S01]  /*2710*/  VIADD R14, R14, 0x1 ;  /* 0x000000010e0e7836 */ /* 0x000fe20000000000 */
[----:B------:R-:W-:Y:S01]  /*2720*/  PLOP3.LUT P1, PT, PT, PT, PT, 0x80, 0x8 ;  /* 0x000000000008781c */ /* 0x000fe20003f2f070 */
[----:B------:R-:W-:Y:S02]  /*2730*/  IMAD.IADD R97, R11, 0x1, R96 ;  /* 0x000000010b617824 */ /* 0x000fe400078e0260 */
[----:B------:R-:W-:Y:S01]  /*2740*/  IMAD.IADD R98, R8, 0x1, R81 ;  /* 0x0000000108627824 */ /* 0x000fe200078e0251 */
[----:B------:R-:W-:-:S04]  /*2750*/  ISETP.NE.AND P0, PT, R14, 0x2, PT ;  /* 0x000000020e00780c */ /* 0x000fc80003f05270 */
[----:B------:R-:W-:Y:S02]  /*2760*/  SEL R2, RZ, 0x1, P0 ;  /* 0x00000001ff027807 */ /* 0x000fe40000000000 */
[----:B------:R-:W-:Y:S02]  /*2770*/  SEL R14, R14, RZ, P0 ;  /* 0x000000ff0e0e7207 */ /* 0x000fe40000000000 */
[----:B------:R-:W-:Y:S01]  /*2780*/  LOP3.LUT R13, R13, R2, RZ, 0x3c, !PT ;  /* 0x000000020d0d7212 */ /* 0x000fe200078e3cff */
[----:B------:R-:W-:Y:S06]  /*2790*/  @P2 BRA `(.L_x_43) ;  /* 0xfffffff000582947 */ /* 0x000fec000383ffff */
[----:B------:R-:W-:Y:S01]  /*27a0*/  UIADD3 UR4, UPT, UPT, UR4, 0x90, URZ ;  /* 0x0000009004047890 */ /* 0x000fe2000fffe0ff */
[----:B------:R-:W-:-:S03]  /*27b0*/  SHF.L.U32 R3, R15, 0x1f, RZ ;  /* 0x0000001f0f037819 */ /* 0x000fc600000006ff */
[----:B------:R-:W-:-:S09]  /*27c0*/  ULEA UR5, UR13, UR4, 0x3 ;  /* 0x000000040d057291 */ /* 0x000fd2000f8e18ff */
[----:B------:R-:W1:Y:S02]  /*27d0*/  SYNCS.PHASECHK.TRANS64.TRYWAIT P0, [UR5], R3 ;  /* 0x00000003ff0075a7 */ /* 0x000e640008001105 */
[----:B-1----:R-:W-:Y:S05]  /*27e0*/  @!P0 BRA `(.L_x_44) ;  /* 0x0000004c000c8947 */ /* 0x002fea0003800000 */
.L_x_133:
[----:B------:R-:W-:-:S04]  /*27f0*/  UIADD3 UR6, UPT, UPT, UR13, 0x1, URZ ;  /* 0x000000010d067890 */ /* 0x000fc8000fffe0ff */
[----:B------:R-:W-:-:S04]  /*2800*/  UISETP.NE.AND UP0, UPT, UR6, 0x12, UPT ;  /* 0x000000120600788c */ /* 0x000fc8000bf05270 */
[----:B------:R-:W-:Y:S02]  /*2810*/  USEL UR7, URZ, 0x1, UP0 ;  /* 0x00000001ff077887 */ /* 0x000fe40008000000 */
[----:B------:R-:W-:-:S04]  /*2820*/  USEL UR6, UR6, URZ, UP0 ;  /* 0x000000ff06067287 */ /* 0x000fc80008000000 */
[----:B------:R-:W-:Y:S01]  /*2830*/  ULEA UR5, UR6, UR4, 0x3 ;  /* 0x0000000406057291 */ /* 0x000fe2000f8e18ff */
[----:B------:R-:W-:-:S04]  /*2840*/  LOP3.LUT R2, R15, UR7, RZ, 0x3c, !PT ;  /* 0x000000070f027c12 */ /* 0x000fc8000f8e3cff */
[----:B-1----:R-:W-:-:S04]  /*2850*/  SHF.L.U32 R3, R2, 0x1f, RZ ;  /* 0x0000001f02037819 */ /* 0x002fc800000006ff */
[----:B------:R-:W1:Y:S02]  /*2860*/  SYNCS.PHASECHK.TRANS64.TRYWAIT P0, [UR5], R3 ;  /* 0x00000003ff0075a7 */ /* 0x000e640008001105 */
[----:B-1----:R-:W-:Y:S05]  /*2870*/  @!P0 BRA `(.L_x_45) ;  /* 0x0000004c00008947 */ /* 0x002fea0003800000 */
.L_x_135:
        /* <DEDUP_REMOVED lines=9> */
.L_x_137:
        /* <DEDUP_REMOVED lines=9> */
.L_x_139:
        /* <DEDUP_REMOVED lines=9> */
.L_x_141:
        /* <DEDUP_REMOVED lines=9> */
.L_x_143:
        /* <DEDUP_REMOVED lines=9> */
.L_x_145:
        /* <DEDUP_REMOVED lines=9> */
.L_x_147:
        /* <DEDUP_REMOVED lines=9> */
.L_x_149:
        /* <DEDUP_REMOVED lines=9> */
.L_x_151:
        /* <DEDUP_REMOVED lines=9> */
.L_x_153:
        /* <DEDUP_REMOVED lines=9> */
.L_x_155:
        /* <DEDUP_REMOVED lines=9> */
.L_x_157:
        /* <DEDUP_REMOVED lines=9> */
.L_x_159:
        /* <DEDUP_REMOVED lines=9> */
.L_x_161:
        /* <DEDUP_REMOVED lines=9> */
.L_x_163:
        /* <DEDUP_REMOVED lines=9> */
.L_x_165:
[----:B------:R-:W-:-:S04]  /*30f0*/  UIADD3 UR6, UPT, UPT, UR6, 0x1, URZ ;  /* 0x0000000106067890 */ /* 0x000fc8000fffe0ff */
[----:B------:R-:W-:-:S04]  /*3100*/  UISETP.NE.AND UP0, UPT, UR6, 0x12, UPT ;  /* 0x000000120600788c */ /* 0x000fc8000bf05270 */
[----:B------:R-:W-:Y:S02]  /*3110*/  USEL UR5, URZ, 0x1, UP0 ;  /* 0x00000001ff057887 */ /* 0x000fe40008000000 */
[----:B------:R-:W-:-:S04]  /*3120*/  USEL UR6, UR6, URZ, UP0 ;  /* 0x000000ff06067287 */ /* 0x000fc80008000000 */
[----:B------:R-:W-:Y:S01]  /*3130*/  ULEA UR6, UR6, UR4, 0x3 ;  /* 0x0000000406067291 */ /* 0x000fe2000f8e18ff */
[----:B-1----:R-:W-:-:S04]  /*3140*/  LOP3.LUT R3, R2, UR5, RZ, 0x3c, !PT ;  /* 0x0000000502037c12 */ /* 0x002fc8000f8e3cff */
[----:B------:R-:W-:Y:S01]  /*3150*/  SHF.L.U32 R3, R3, 0x1f, RZ ;  /* 0x0000001f03037819 */ /* 0x000fe200000006ff */
[----:B---3--:R-:W-:-:S07]  /*3160*/  IMAD.U32 R0, RZ, RZ, UR6 ;  /* 0x00000006ff007e24 */ /* 0x008fce000f8e00ff */
.L_x_61:
[----:B-1----:R1:W2:Y:S02]  /*3170*/  SYNCS.PHASECHK.TRANS64.TRYWAIT P0, [R0+URZ], R3 ;  /* 0x00000003000075a7 */ /* 0x0022a400080011ff */
[----:B--2---:R-:W-:Y:S05]  /*3180*/  @!P0 NANOSLEEP.SYNCS 0x989680 ;  /* 0x009896800000895d */ /* 0x004fea0003900000 */
[----:B------:R-:W2:Y:S02]  /*3190*/  @!P0 SYNCS.PHASECHK.TRANS64 P0, [R0+URZ], R3 ;  /* 0x00000003000085a7 */ /* 0x000ea400080010ff */
[----:B--2---:R-:W-:Y:S05]  /*31a0*/  @P0 EXIT ;  /* 0x000000000000094d */ /* 0x004fea0003800000 */
[----:B------:R-:W-:Y:S05]  /*31b0*/  BRA `(.L_x_61) ;  /* 0xfffffffc00ec7947 */ /* 0x000fea000383ffff */
.L_x_23:
[----:B------:R-:W-:-:S04]  /*31c0*/  UISETP.NE.AND UP1, UPT, UR37, URZ, UPT ;  /* 0x000000ff2500728c */ /* 0x000fc8000bf25270 */
[----:B------:R-:W-:-:S09]  /*31d0*/  UISETP.NE.OR UP1, UPT, UR10, 0x1, UP1 ;  /* 0x000000010a00788c */ /* 0x000fd20008f25670 */
[----:B------:R-:W-:Y:S05]  /*31e0*/  BRA.U UP1, `(.L_x_62) ;  /* 0x00000005014c7547 */ /* 0x000fea000b800000 */
[----:B------:R-:W-:Y:S01]  /*31f0*/  HFMA2 R11, -RZ, RZ, 0, 0 ;  /* 0x00000000ff0b7431 */ /* 0x000fe200000001ff */
[----:B------:R-:W-:Y:S01]  /*3200*/  ISETP.GE.U32.AND P2, PT, R10, 0x2, PT ;  /* 0x000000020a00780c */ /* 0x000fe20003f46070 */
[----:B------:R-:W-:Y:S01]  /*3210*/  IMAD.MOV.U32 R12, RZ, RZ, 0x1 ;  /* 0x00000001ff0c7424 */ /* 0x000fe200078e00ff */
[----:B------:R-:W-:Y:S01]  /*3220*/  CS2R R8, SRZ ;  /* 0x0000000000087805 */ /* 0x000fe2000001ff00 */
[----:B------:R-:W-:Y:S01]  /*3230*/  IMAD.MOV.U32 R3, RZ, RZ, RZ ;  /* 0x000000ffff037224 */ /* 0x000fe200078e00ff */
[----:B------:R-:W-:Y:S01]  /*3240*/  UMOV UR4, 0x400 ;  /* 0x0000040000047882 */ /* 0x000fe20000000000 */
[----:B------:R-:W-:Y:S01]  /*3250*/  UMOV UR6, URZ ;  /* 0x000000ff00067c82 */ /* 0x000fe20008000000 */
[----:B------:R-:W-:-:S12]  /*3260*/  ULEA UR37, UR37, UR4, 0x18 ;  /* 0x0000000425257291 */ /* 0x000fd8000f8ec0ff */
.L_x_66:
[----:B------:R-:W-:Y:S02]  /*3270*/  LEA R0, R3, UR37, 0x3 ;  /* 0x0000002503007c11 */ /* 0x000fe4000f8e18ff */
[----:B------:R-:W-:-:S03]  /*3280*/  SHF.L.U32 R5, R8, 0x1f, RZ ;  /* 0x0000001f08057819 */ /* 0x000fc600000006ff */
[----:B------:R-:W-:Y:S01]  /*3290*/  VIADD R4, R0, 0x1b0 ;  /* 0x000001b000047836 */ /* 0x000fe20000000000 */
[----:B------:R-:W1:Y:S02]  /*32a0*/  SYNCS.PHASECHK.TRANS64.TRYWAIT P0, [R0+URZ+0x1a0], R5 ;  /* 0x0001a005000075a7 */ /* 0x000e6400080011ff */
[----:B-1----:R-:W-:Y:S05]  /*32b0*/  @!P0 BRA `(.L_x_63) ;  /* 0x0000004400f08947 */ /* 0x002fea0003800000 */
.L_x_166:
[----:B------:R-:W-:Y:S01]  /*32c0*/  ULEA UR5, UR6, UR37, 0x3 ;  /* 0x0000002506057291 */ /* 0x000fe2000f8e18ff */
[----:B------:R-:W-:Y:S01]  /*32d0*/  PRMT R4, RZ, 0x654, R4 ;  /* 0x00000654ff047816 */ /* 0x000fe20000000004 */
[----:B-1----:R-:W-:Y:S01]  /*32e0*/  @!P2 IMAD.MOV.U32 R5, RZ, RZ, 0x10 ;  /* 0x00000010ff05a424 */ /* 0x002fe200078e00ff */
[----:B------:R-:W-:Y:S01]  /*32f0*/  SHF.L.U32 R7, R12, 0x1f, RZ ;  /* 0x0000001f0c077819 */ /* 0x000fe200000006ff */
[----:B------:R-:W-:Y:S01]  /*3300*/  UIADD3 UR4, UPT, UPT, UR5, 0x140, URZ ;  /* 0x0000014005047890 */ /* 0x000fe2000fffe0ff */
[----:B------:R1:W-:Y:S05]  /*3310*/  SYNCS.ARRIVE.TRANS64.RED.A1T0 RZ, [R4+URZ], RZ ;  /* 0x000000ff04ff79a7 */ /* 0x0003ea00081004ff */
[----:B------:R-:W-:Y:S01]  /*3320*/  IMAD.U32 R13, RZ, RZ, UR4 ;  /* 0x00000004ff0d7e24 */ /* 0x000fe2000f8e00ff */
[----:B------:R-:W2:Y:S04]  /*3330*/  SYNCS.PHASECHK.TRANS64.TRYWAIT P0, [UR5+0x150], R7 ;  /* 0x00015007ff0075a7 */ /* 0x000ea80008001105 */
[----:B------:R-:W-:Y:S01]  /*3340*/  PRMT R13, R10, 0x654, R13 ;  /* 0x000006540a0d7816 */ /* 0x000fe2000000000d */
[----:B-12---:R-:W-:Y:S06]  /*3350*/  @!P0 BRA `(.L_x_64) ;  /* 0x0000004400dc8947 */ /* 0x006fec0003800000 */
.L_x_168:
[----:B------:R-:W-:Y:S01]  /*3360*/  ULEA UR4, UR6, UR37, 0x4 ;  /* 0x0000002506047291 */ /* 0x000fe2000f8e20ff */
[----:B------:R-:W-:Y:S01]  /*3370*/  SEL R2, R13, R2, !P2 ;  /* 0x000000020d027207 */ /* 0x000fe20005000000 */
[----:B------:R-:W-:Y:S01]  /*3380*/  UIADD3 UR5, UPT, UPT, UR5, 0x140, URZ ;  /* 0x0000014005057890 */ /* 0x000fe2000fffe0ff */
[----:B-1----:R-:W-:Y:S01]  /*3390*/  LEA R0, R11, UR37, 0x3 ;  /* 0x000000250b007c11 */ /* 0x002fe2000f8e18ff */
[----:B------:R-:W-:Y:S01]  /*33a0*/  UIADD3 UR4, UPT, UPT, UR4, 0x1d0, URZ ;  /* 0x000001d004047890 */ /* 0x000fe2000fffe0ff */
[----:B------:R1:W-:Y:S01]  /*33b0*/  @!P2 SYNCS.ARRIVE.TRANS64.RED RZ, [R2+URZ], R5 ;  /* 0x0000000502ffa9a7 */ /* 0x0003e200080004ff */
[----:B------:R-:W-:Y:S01]  /*33c0*/  UIADD3 UR6, UPT, UPT, UR6, 0x1, URZ ;  /* 0x0000000106067890 */ /* 0x000fe2000fffe0ff */
[----:B------:R-:W-:-:S03]  /*33d0*/  VIADD R3, R3, 0x1 ;  /* 0x0000000103037836 */ /* 0x000fc60000000000 */
[----:B------:R-:W-:Y:S02]  /*33e0*/  UISETP.NE.AND UP0, UPT, UR6, 0x2, UPT ;  /* 0x000000020600788c */ /* 0x000fe4000bf05270 */
[----:B------:R-:W-:Y:S01]  /*33f0*/  ISETP.NE.AND P0, PT, R3, 0x2, PT ;  /* 0x000000020300780c */ /* 0x000fe20003f05270 */
[----:B------:R-:W-:Y:S06]  /*3400*/  UGETNEXTWORKID.BROADCAST [UR4], [UR5] ;  /* 0x00000000040073ca */ /* 0x000fec0008000100 */
[----:B------:R-:W-:Y:S02]  /*3410*/  USEL UR4, URZ, 0x1, UP0 ;  /* 0x00000001ff047887 */ /* 0x000fe40008000000 */
[----:B------:R-:W-:-:S04]  /*3420*/  USEL UR6, UR6, URZ, UP0 ;  /* 0x000000ff06067287 */ /* 0x000fc80008000000 */
[----:B------:R-:W-:Y:S02]  /*3430*/  LOP3.LUT R12, R12, UR4, RZ, 0x3c, !PT ;  /* 0x000000040c0c7c12 */ /* 0x000fe4000f8e3cff */
[----:B-1----:R-:W-:-:S04]  /*3440*/  SHF.L.U32 R5, R9, 0x1f, RZ ;  /* 0x0000001f09057819 */ /* 0x002fc800000006ff */
[----:B------:R-:W1:Y:S02]  /*3450*/  SYNCS.PHASECHK.TRANS64.TRYWAIT P1, [R0+URZ+0x140], R5 ;  /* 0x00014005000075a7 */ /* 0x000e6400080211ff */
[----:B-1----:R-:W-:Y:S05]  /*3460*/  @!P1 BRA `(.L_x_65) ;  /* 0x0000004400b09947 */ /* 0x002fea0003800000 */
.L_x_169:
[----:B------:R-:W-:Y:S01]  /*3470*/  LEA R4, R11, UR37, 0x4 ;  /* 0x000000250b047c11 */ /* 0x000fe2000f8e20ff */
[----:B-1----:R-:W-:Y:S01]  /*3480*/  VIADD R0, R0, 0x150 ;  /* 0x0000015000007836 */ /* 0x002fe20000000000 */
[----:B------:R-:W-:Y:S01]  /*3490*/  SEL R3, R3, RZ, P0 ;  /* 0x000000ff03037207 */ /* 0x000fe20000000000 */
[----:B------:R-:W-:-:S03]  /*34a0*/  VIADD R11, R11, 0x1 ;  /* 0x000000010b0b7836 */ /* 0x000fc60000000000 */
[----:B------:R-:W1:Y:S01]  /*34b0*/  LDS.128 R4, [R4+0x1d0] ;  /* 0x0001d00004047984 */ /* 0x000e620000000c00 */
[----:B------:R-:W-:Y:S02]  /*34c0*/  PRMT R0, RZ, 0x654, R0 ;  /* 0x00000654ff007816 */ /* 0x000fe40000000000 */
[C---:B------:R-:W-:Y:S01]  /*34d0*/  ISETP.NE.AND P1, PT, R11.reuse, 0x2, PT ;  /* 0x000000020b00780c */ /* 0x040fe20003f25270 */
[----:B------:R-:W-:Y:S01]  /*34e0*/  @!PT LDS RZ, [RZ] ;  /* 0x00000000fffff984 */ /* 0x000fe20000000800 */
[----:B------:R-:W-:Y:S01]  /*34f0*/  @!PT LDS RZ, [RZ] ;  /* 0x00000000fffff984 */ /* 0x000fe20000000800 */
[----:B------:R-:W-:Y:S01]  /*3500*/  @!PT LDS RZ, [RZ] ;  /* 0x00000000fffff984 */ /* 0x000fe20000000800 */
[----:B------:R-:W-:Y:S01]  /*3510*/  @!PT LDS RZ, [RZ] ;  /* 0x00000000fffff984 */ /* 0x000fe20000000800 */
[----:B------:R2:W-:Y:S06]  /*3520*/  MEMBAR.ALL.CTA ;  /* 0x0000000000007992 */ /* 0x0005ec0000008000 */
[----:B--2---:R-:W2:Y:S01]  /*3530*/  FENCE.VIEW.ASYNC.S ;  /* 0x00000000000073c6 */ /* 0x004ea20000000000 */
[----:B------:R-:W-:Y:S01]  /*3540*/  SEL R11, R11, RZ, P1 ;  /* 0x000000ff0b0b7207 */ /* 0x000fe20000800000 */
[----:B--2---:R2:W-:Y:S01]  /*3550*/  SYNCS.ARRIVE.TRANS64.RED.A1T0 RZ, [R0+URZ], RZ ;  /* 0x000000ff00ff79a7 */ /* 0x0045e200081004ff */
[----:B-1----:R-:W-:-:S02]  /*3560*/  LOP3.LUT P3, RZ, R6, 0x1, RZ, 0xc0, !PT ;  /* 0x0000000106ff7812 */ /* 0x002fc4000786c0ff */
[----:B------:R-:W-:-:S04]  /*3570*/  SEL R5, RZ, 0x1, P0 ;  /* 0x00000001ff057807 */ /* 0x000fc80000000000 */
[----:B------:R-:W-:Y:S02]  /*3580*/  LOP3.LUT R8, R8, R5, RZ, 0x3c, !PT ;  /* 0x0000000508087212 */ /* 0x000fe400078e3cff */
[----:B--2---:R-:W-:-:S04]  /*3590*/  SEL R0, RZ, 0x1, P1 ;  /* 0x00000001ff007807 */ /* 0x004fc80000800000 */
[----:B------:R-:W-:Y:S01]  /*35a0*/  LOP3.LUT R9, R9, R0, RZ, 0x3c, !PT ;  /* 0x0000000009097212 */ /* 0x000fe200078e3cff */
[----:B------:R-:W-:Y:S06]  /*35b0*/  @P3 BRA `(.L_x_66) ;  /* 0xfffffffc002c3947 */ /* 0x000fec000383ffff */
[----:B------:R-:W-:Y:S01]  /*35c0*/  ULEA UR5, UR6, UR37, 0x3 ;  /* 0x0000002506057291 */ /* 0x000fe2000f8e18ff */
[----:B------:R-:W-:-:S08]  /*35d0*/  SHF.L.U32 R3, R12, 0x1f, RZ ;  /* 0x0000001f0c037819 */ /* 0x000fd000000006ff */
[----:B------:R-:W1:Y:S02]  /*35e0*/  SYNCS.PHASECHK.TRANS64 P0, [UR5+0x150], R3 ;  /* 0x00015003ff0075a7 */ /* 0x000e640008001005 */
[----:B-1----:R-:W-:Y:S05]  /*35f0*/  @P0 BRA `(.L_x_67) ;  /* 0x0000000000080947 */ /* 0x002fea0003800000 */
[----:B------:R-:W1:Y:S02]  /*3600*/  SYNCS.PHASECHK.TRANS64.TRYWAIT P0, [UR5+0x150], R3 ;  /* 0x00015003ff0075a7 */ /* 0x000e640008001105 */
[----:B-1----:R-:W-:Y:S05]  /*3610*/  @!P0 BRA `(.L_x_68) ;  /* 0x0000004400588947 */ /* 0x002fea0003800000 */
.L_x_67:
[----:B------:R-:W-:-:S04]  /*3620*/  UIADD3 UR4, UPT, UPT, UR6, 0x1, URZ ;  /* 0x0000000106047890 */ /* 0x000fc8000fffe0ff */
[----:B------:R-:W-:-:S04]  /*3630*/  UISETP.NE.AND UP0, UPT, UR4, 0x2, UPT ;  /* 0x000000020400788c */ /* 0x000fc8000bf05270 */
[----:B------:R-:W-:Y:S02]  /*3640*/  USEL UR7, URZ, 0x1, UP0 ;  /* 0x00000001ff077887 */ /* 0x000fe40008000000 */
[----:B------:R-:W-:-:S04]  /*3650*/  USEL UR4, UR4, URZ, UP0 ;  /* 0x000000ff04047287 */ /* 0x000fc80008000000 */
[----:B------:R-:W-:Y:S01]  /*3660*/  ULEA UR4, UR4, UR37, 0x3 ;  /* 0x0000002504047291 */ /* 0x000fe2000f8e18ff */
[----:B-1----:R-:W-:-:S04]  /*3670*/  LOP3.LUT R3, R12, UR7, RZ, 0x3c, !PT ;  /* 0x000000070c037c12 */ /* 0x002fc8000f8e3cff */
[----:B------:R-:W-:-:S04]  /*3680*/  SHF.L.U32 R0, R3, 0x1f, RZ ;  /* 0x0000001f03007819 */ /* 0x000fc800000006ff */
[----:B------:R-:W1:Y:S02]  /*3690*/  SYNCS.PHASECHK.TRANS64 P0, [UR4+0x150], R0 ;  /* 0x00015000ff0075a7 */ /* 0x000e640008001004 */
[----:B-1----:R-:W-:Y:S05]  /*36a0*/  @P0 EXIT ;  /* 0x000000000000094d */ /* 0x002fea0003800000 */
[----:B------:R-:W-:Y:S02]  /*36b0*/  SHF.L.U32 R3, R3, 0x1f, RZ ;  /* 0x0000001f03037819 */ /* 0x000fe400000006ff */
[----:B------:R-:W-:-:S07]  /*36c0*/  MOV R0, UR4 ;  /* 0x0000000400007c02 */ /* 0x000fce0008000f00 */
.L_x_69:
[----:B-1----:R1:W2:Y:S02]  /*36d0*/  SYNCS.PHASECHK.TRANS64.TRYWAIT P0, [R0+URZ+0x150], R3 ;  /* 0x00015003000075a7 */ /* 0x0022a400080011ff */
[----:B--2---:R-:W-:Y:S05]  /*36e0*/  @!P0 NANOSLEEP.SYNCS 0x989680 ;  /* 0x009896800000895d */ /* 0x004fea0003900000 */
[----:B------:R-:W2:Y:S02]  /*36f0*/  @!P0 SYNCS.PHASECHK.TRANS64 P0, [R0+URZ+0x150], R3 ;  /* 0x00015003000085a7 */ /* 0x000ea400080010ff */
[----:B--2---:R-:W-:Y:S05]  /*3700*/  @P0 EXIT ;  /* 0x000000000000094d */ /* 0x004fea0003800000 */
[----:B------:R-:W-:Y:S05]  /*3710*/  BRA `(.L_x_69) ;  /* 0xfffffffc00ec7947 */ /* 0x000fea000383ffff */
.L_x_62:
[----:B------:R-:W-:Y:S05]  /*3720*/  BRA.U UP4, `(.L_x_70) ;  /* 0x0000001104d87547 */ /* 0x000fea000b800000 */
[----:B------:R-:W-:Y:S01]  /*3730*/  UMOV UR6, 0x40 ;  /* 0x0000004000067882 */ /* 0x000fe20000000000 */
[----:B------:R-:W-:Y:S01]  /*3740*/  NOP ;  /* 0x0000000000007918 */ /* 0x000fe20000000000 */
[----:B------:R-:W-:Y:S01]  /*3750*/  ULEA UR6, UR37, UR6, 0x18 ;  /* 0x0000000625067291 */ /* 0x000fe2000f8ec0ff */
[----:B------:R-:W-:Y:S02]  /*3760*/  UMOV UR7, 0x400 ;  /* 0x0000040000077882 */ /* 0x000fe40000000000 */
[----:B------:R-:W-:-:S06]  /*3770*/  ULEA UR37, UR37, UR7, 0x18 ;  /* 0x0000000725257291 */ /* 0x000fcc000f8ec0ff */
[----:B------:R-:W1:Y:S02]  /*3780*/  LDS.U8 R2, [UR6+0x1c] ;  /* 0x00001c06ff027984 */ /* 0x000e640008000000 */
[----:B-1----:R-:W-:-:S13]  /*3790*/  ISETP.NE.AND P0, PT, R2, RZ, PT ;  /* 0x000000ff0200720c */ /* 0x002fda0003f05270 */
[----:B------:R-:W-:Y:S05]  /*37a0*/  @P0 BRA `(.L_x_71) ;  /* 0x0000000400080947 */ /* 0x000fea0003800000 */
[----:B------:R-:W-:Y:S02]  /*37b0*/  UISETP.NE.U32.AND UP0, UPT, UR5, 0x1, UPT ;  /* 0x000000010500788c */ /* 0x000fe4000bf05070 */
[----:B------:R-:W-:-:S07]  /*37c0*/  UIADD3 UR8, UPT, UPT, UR6, 0x8, URZ ;  /* 0x0000000806087890 */ /* 0x000fce000fffe0ff */
[----:B------:R-:W-:Y:S05]  /*37d0*/  BRA.U !UP0, `(.L_x_72) ;  /* 0x00000001089c7547 */ /* 0x000fea000b800000 */
[----:B------:R-:W-:Y:S01]  /*37e0*/  ELECT P0, URZ, PT ;  /* 0x0000000000ff782f */ /* 0x000fe20003800000 */
[----:B------:R-:W-:-:S12]  /*37f0*/  BSSY B0, `(.L_x_72) ;  /* 0x0000025000007945 */ /* 0x000fd80003800000 */
[----:B------:R-:W-:Y:S05]  /*3800*/  @!P0 BRA `(.L_x_73) ;  /* 0x00000000008c8947 */ /* 0x000fea0003800000 */
[----:B------:R-:W-:-:S05]  /*3810*/  UMOV UR7, 0x10 ;  /* 0x0000001000077882 */ /* 0x000fca0000000000 */
[----:B------:R-:W-:Y:S04]  /*3820*/  DEPBAR.LE SB1, 0x36 ;  /* 0x00009d800000791a */ /* 0x000fe80000000000 */
[----:B------:R-:W1:Y:S02]  /*3830*/  UTCATOMSWS.2CTA.FIND_AND_SET.ALIGN UP1, UR7, UR7 ;  /* 0x00000007000775e3 */ /* 0x000e640008220800 */
[----:B-1----:R-:W-:Y:S01]  /*3840*/  MOV R11, UR7 ;  /* 0x00000007000b7c02 */ /* 0x002fe20008000f00 */
[----:B------:R-:W-:Y:S06]  /*3850*/  BRA.U UP1, `(.L_x_74) ;  /* 0x0000000101187547 */ /* 0x000fec000b800000 */
.L_x_75:
[----:B------:R-:W-:Y:S05]  /*3860*/  NANOSLEEP 0x64 ;  /* 0x000000640000795d */ /* 0x000fea0003800000 */
[----:B------:R-:W-:-:S05]  /*3870*/  UMOV UR7, 0x10 ;  /* 0x0000001000077882 */ /* 0x000fca0000000000 */
[----:B------:R-:W-:Y:S04]  /*3880*/  DEPBAR.LE SB1, 0x36 ;  /* 0x00009d800000791a */ /* 0x000fe80000000000 */
[----:B------:R-:W1:Y:S02]  /*3890*/  UTCATOMSWS.2CTA.FIND_AND_SET.ALIGN UP1, UR7, UR7 ;  /* 0x00000007000775e3 */ /* 0x000e640008220800 */
[----:B-1----:R-:W-:Y:S01]  /*38a0*/  MOV R11, UR7 ;  /* 0x00000007000b7c02 */ /* 0x002fe20008000f00 */
[----:B------:R-:W-:Y:S05]  /*38b0*/  BRA.U !UP1, `(.L_x_75) ;  /* 0xfffffffd09e87547 */ /* 0x000fea000b83ffff */
.L_x_74:
[----:B------:R-:W1:Y:S01]  /*38c0*/  LDS R5, [UR6+0x10] ;  /* 0x00001006ff057984 */ /* 0x000e620008000800 */
[----:B------:R-:W-:Y:S01]  /*38d0*/  IMAD.U32 R3, RZ, RZ, UR37 ;  /* 0x00000025ff037e24 */ /* 0x000fe2000f8e00ff */
[----:B------:R-:W-:-:S03]  /*38e0*/  MOV R2, UR4 ;  /* 0x0000000400027c02 */ /* 0x000fc60008000f00 */
[----:B------:R-:W-:Y:S01]  /*38f0*/  VIADD R3, R3, 0x1f0 ;  /* 0x000001f003037836 */ /* 0x000fe20000000000 */
[----:B-1----:R-:W-:-:S04]  /*3900*/  SHF.L.U32 R5, R5, 0x1f, RZ ;  /* 0x0000001f05057819 */ /* 0x002fc800000006ff */
[----:B------:R-:W1:Y:S02]  /*3910*/  SYNCS.PHASECHK.TRANS64.TRYWAIT P0, [UR6+0x8], R5 ;  /* 0x00000805ff0075a7 */ /* 0x000e640008001106 */
[----:B-1----:R-:W-:Y:S05]  /*3920*/  @P0 BRA `(.L_x_76) ;  /* 0x0000000000080947 */ /* 0x002fea0003800000 */
[----:B------:R-:W1:Y:S02]  /*3930*/  SYNCS.PHASECHK.TRANS64.TRYWAIT P0, [UR6+0x8], R5 ;  /* 0x00000805ff0075a7 */ /* 0x000e640008001106 */
[----:B-1----:R-:W-:Y:S05]  /*3940*/  @!P0 BRA `(.L_x_77) ;  /* 0x0000004000a48947 */ /* 0x002fea0003800000 */
.L_x_76:
[----:B-1----:R-:W-:Y:S01]  /*3950*/  HFMA2 R4, -RZ, RZ, 0, 5.9604644775390625e-08 ;  /* 0x00000001ff047431 */ /* 0x002fe200000001ff */
[----:B------:R-:W-:Y:S01]  /*3960*/  UPRMT UR7, UR4, 0x654, UR8 ;  /* 0x0000065404077896 */ /* 0x000fe20008000008 */
[----:B------:R-:W-:Y:S01]  /*3970*/  IMAD.MOV.U32 R6, RZ, RZ, 0xffff ;  /* 0x0000ffffff067424 */ /* 0x000fe200078e00ff */
[----:B------:R-:W-:Y:S01]  /*3980*/  PRMT R2, R2, 0x654, R3 ;  /* 0x0000065402027816 */ /* 0x000fe20000000003 */
[----:B------:R-:W-:Y:S02]  /*3990*/  IMAD.MOV.U32 R5, RZ, RZ, 0x4 ;  /* 0x00000004ff057424 */ /* 0x000fe400078e00ff */
[----:B------:R-:W-:Y:S01]  /*39a0*/  IMAD.SHL.U32 R9, R11, 0x20, RZ ;  /* 0x000000200b097824 */ /* 0x000fe200078e00ff */
[----:B------:R-:W-:Y:S02]  /*39b0*/  MOV R3, UR7 ;  /* 0x0000000700037c02 */ /* 0x000fe40008000f00 */
[-C--:B------:R-:W-:Y:S01]  /*39c0*/  SHF.L.U32 R7, R6, R11.reuse, RZ ;  /* 0x0000000b06077219 */ /* 0x080fe200000006ff */
[----:B------:R1:W-:Y:S01]  /*39d0*/  SYNCS.ARRIVE.TRANS64.RED RZ, [UR7], R5 ;  /* 0x00000005ffff79a7 */ /* 0x0003e20008000407 */
[----:B------:R-:W-:Y:S01]  /*39e0*/  SHF.L.U32 R6, R4, R11, RZ ;  /* 0x0000000b04067219 */ /* 0x000fe200000006ff */
[----:B------:R1:W-:Y:S04]  /*39f0*/  STS [UR37+0x1f0], R9 ;  /* 0x0001f009ff007988 */ /* 0x0003e80008000825 */
[----:B------:R1:W-:Y:S04]  /*3a00*/  STAS [R2.64], R11 ;  /* 0x0000000b02007dbd */ /* 0x0003e8000c0008ff */
[----:B------:R1:W-:Y:S04]  /*3a10*/  ATOMS.OR RZ, [UR6+0x14], R7 ;  /* 0x00001407ffff798c */ /* 0x0003e8000b000006 */
[----:B------:R1:W-:Y:S04]  /*3a20*/  ATOMS.OR RZ, [UR6+0x18], R6 ;  /* 0x00001806ffff798c */ /* 0x0003e8000b000006 */
[----:B------:R1:W-:Y:S02]  /*3a30*/  ATOMS.XOR RZ, [UR6+0x10], R4 ;  /* 0x00001004ffff798c */ /* 0x0003e4000b800006 */
.L_x_73:
[----:B------:R-:W-:Y:S05]  /*3a40*/  BSYNC B0 ;  /* 0x0000000000007941 */ /* 0x000fea0003800000 */
.L_x_72:
[----:B------:R-:W-:Y:S05]  /*3a50*/  BRA.U UP0, `(.L_x_78) ;  /* 0x00000001006c7547 */ /* 0x000fea000b800000 */
[----:B------:R-:W-:-:S03]  /*3a60*/  UMOV UR7, 0xffffffff ;  /* 0xffffffff00077882 */ /* 0x000fc60000000000 */
[----:B------:R-:W-:Y:S05]  /*3a70*/  BRA.DIV UR7, `(.L_x_79) ;  /* 0x0000004207707947 */ /* 0x000fea000b800000 */
[----:B------:R-:W-:-:S13]  /*3a80*/  ELECT P6, URZ, PT ;  /* 0x0000000000ff782f */ /* 0x000fda00038c0000 */
.L_x_173:
[----:B------:R-:W-:Y:S05]  /*3a90*/  @!P6 BRA `(.L_x_78) ;  /* 0x00000000005ce947 */ /* 0x000fea0003800000 */
[----:B-1----:R-:W1:Y:S02]  /*3aa0*/  LDS R3, [UR6+0x10] ;  /* 0x00001006ff037984 */ /* 0x002e640008000800 */
[----:B-1----:R-:W-:-:S04]  /*3ab0*/  SHF.L.U32 R3, R3, 0x1f, RZ ;  /* 0x0000001f03037819 */ /* 0x002fc800000006ff */
[----:B------:R-:W1:Y:S02]  /*3ac0*/  SYNCS.PHASECHK.TRANS64.TRYWAIT P0, [UR6+0x8], R3 ;  /* 0x00000803ff0075a7 */ /* 0x000e640008001106 */
[----:B-1----:R-:W-:Y:S05]  /*3ad0*/  @P0 BRA `(.L_x_80) ;  /* 0x0000000000080947 */ /* 0x002fea0003800000 */
[----:B------:R-:W1:Y:S02]  /*3ae0*/  SYNCS.PHASECHK.TRANS64.TRYWAIT P0, [UR6+0x8], R3 ;  /* 0x00000803ff0075a7 */ /* 0x000e640008001106 */
[----:B-1----:R-:W-:Y:S05]  /*3af0*/  @!P0 BRA `(.L_x_81) ;  /* 0x0000004000708947 */ /* 0x002fea0003800000 */
.L_x_80:
[----:B------:R-:W2:Y:S01]  /*3b00*/  LDS R5, [UR37+0x1f0] ;  /* 0x0001f025ff057984 */ /* 0x000ea20008000800 */
[----:B-1----:R-:W-:Y:S02]  /*3b10*/  HFMA2 R2, -RZ, RZ, 0, 5.9604644775390625e-08 ;  /* 0x00000001ff027431 */ /* 0x002fe400000001ff */
[----:B------:R-:W-:Y:S01]  /*3b20*/  IMAD.MOV.U32 R3, RZ, RZ, 0xffff ;  /* 0x0000ffffff037424 */ /* 0x000fe200078e00ff */
[----:B------:R-:W-:Y:S01]  /*3b30*/  UPRMT UR7, UR4, 0x654, UR8 ;  /* 0x0000065404077896 */ /* 0x000fe20008000008 */
[----:B--2---:R-:W-:-:S03]  /*3b40*/  IMAD.SHL.U32 R4, R5, 0x20, RZ ;  /* 0x0000002005047824 */ /* 0x004fc600078e00ff */
[-C--:B------:R-:W-:Y:S02]  /*3b50*/  SHF.L.U32 R3, R3, R5.reuse, RZ ;  /* 0x0000000503037219 */ /* 0x080fe400000006ff */
[----:B------:R-:W-:Y:S01]  /*3b60*/  SHF.L.U32 R5, R2, R5, RZ ;  /* 0x0000000502057219 */ /* 0x000fe200000006ff */
[----:B------:R2:W-:Y:S04]  /*3b70*/  STS [UR37+0x1f0], R4 ;  /* 0x0001f004ff007988 */ /* 0x0005e80008000825 */
[----:B------:R2:W-:Y:S04]  /*3b80*/  ATOMS.OR RZ, [UR6+0x14], R3 ;  /* 0x00001403ffff798c */ /* 0x0005e8000b000006 */
[----:B------:R2:W-:Y:S01]  /*3b90*/  ATOMS.OR RZ, [UR6+0x18], R5 ;  /* 0x00001805ffff798c */ /* 0x0005e2000b000006 */
[----:B------:R-:W-:Y:S03]  /*3ba0*/  SYNCS.ARRIVE.TRANS64.RED.A1T0 RZ, [UR7], RZ ;  /* 0x000000ffffff79a7 */ /* 0x000fe60008100407 */
[----:B------:R2:W-:Y:S01]  /*3bb0*/  ATOMS.XOR RZ, [UR6+0x10], R2 ;  /* 0x00001002ffff798c */ /* 0x0005e2000b800006 */
[----:B------:R-:W-:Y:S05]  /*3bc0*/  BRA `(.L_x_78) ;  /* 0x0000000000107947 */ /* 0x000fea0003800000 */
.L_x_71:
[----:B------:R-:W-:-:S05]  /*3bd0*/  MOV R2, 0xffffffff ;  /* 0xffffffff00027802 */ /* 0x000fca0000000f00 */
[----:B------:R1:W-:Y:S02]  /*3be0*/  STS [UR37+0x1f0], R2 ;  /* 0x0001f002ff007988 */ /* 0x0003e40008000825 */
[----:B-1----:R-:W-:Y:S02]  /*3bf0*/  MOV R2, 0x3c10 ;  /* 0x00003c1000027802 */ /* 0x002fe40000000f00 */
[----:B-----5:R-:W-:Y:S05]  /*3c00*/  CALL.REL.NOINC `($__internal_1_$__cuda_sm10x_tcgen05_guardrail_trap_phase_invalid_during_alloc) ;  /* 0x0000004400787944 */ /* 0x020fea0003c00000 */
.L_x_78:
[----:B------:R-:W-:Y:S05]  /*3c10*/  WARPSYNC.ALL ;  /* 0x0000000000007948 */ /* 0x000fea0003800000 */
[----:B------:R-:W3:Y:S01]  /*3c20*/  S2UR UR7, SR_CgaCtaId ;  /* 0x00000000000779c3 */ /* 0x000ee20000008800 */
[----:B------:R-:W-:Y:S01]  /*3c30*/  UMOV UR6, 0x400 ;  /* 0x0000040000067882 */ /* 0x000fe20000000000 */
[----:B------:R-:W-:-:S06]  /*3c40*/  NOP ;  /* 0x0000000000007918 */ /* 0x000fcc0000000000 */
[----:B------:R-:W-:Y:S06]  /*3c50*/  BAR.ARV 0x6, 0xa0 ;  /* 0x0182800000007b1d */ /* 0x000fec0000002000 */
[----:B------:R-:W4:Y:S01]  /*3c60*/  LDCU UR8, c[0x0][0x38c] ;  /* 0x00007180ff0877ac */ /* 0x000f220008000800 */
[----:B------:R-:W-:Y:S01]  /*3c70*/  LOP3.LUT R0, R0, 0xffff, RZ, 0xc0, !PT ;  /* 0x0000ffff00007812 */ /* 0x000fe200078ec0ff */
[----:B-1----:R-:W-:Y:S01]  /*3c80*/  IMAD.MOV.U32 R9, RZ, RZ, 0x1 ;  /* 0x00000001ff097424 */ /* 0x002fe200078e00ff */
[----:B------:R-:W-:Y:S01]  /*3c90*/  LOP3.LUT R8, R8, 0xffff, RZ, 0xc0, !PT ;  /* 0x0000ffff08087812 */ /* 0x000fe200078ec0ff */
[----:B------:R-:W-:Y:S01]  /*3ca0*/  UMOV UR19, URZ ;  /* 0x000000ff00137c82 */ /* 0x000fe20008000000 */
[----:B------:R-:W-:Y:S01]  /*3cb0*/  R2UR UR11, R0 ;  /* 0x00000000000b72ca */ /* 0x000fe200000e0000 */
[----:B------:R-:W-:Y:S01]  /*3cc0*/  UMOV UR18, URZ ;  /* 0x000000ff00127c82 */ /* 0x000fe20008000000 */
[----:B------:R-:W-:Y:S01]  /*3cd0*/  R2UR UR12, R8 ;  /* 0x00000000080c72ca */ /* 0x000fe200000e0000 */
[----:B------:R-:W-:Y:S01]  /*3ce0*/  IMAD.MOV.U32 R8, RZ, RZ, RZ ;  /* 0x000000ffff087224 */ /* 0x000fe200078e00ff */
[----:B------:R-:W-:Y:S01]  /*3cf0*/  UMOV UR17, URZ ;  /* 0x000000ff00117c82 */ /* 0x000fe20008000000 */
[----:B---3--:R-:W-:-:S02]  /*3d00*/  ULEA UR7, UR7, UR6, 0x18 ;  /* 0x0000000607077291 */ /* 0x008fc4000f8ec0ff */
[----:B------:R-:W-:Y:S02]  /*3d10*/  UISETP.NE.AND UP2, UPT, UR5, URZ, UPT ;  /* 0x000000ff0500728c */ /* 0x000fe4000bf45270 */
[----:B------:R-:W-:Y:S02]  /*3d20*/  UIADD3 UR13, UPT, UPT, UR7, 0x2400, URZ ;  /* 0x00002400070d7890 */ /* 0x000fe4000fffe0ff */
[----:B------:R-:W-:Y:S02]  /*3d30*/  UIADD3 UR14, UPT, UPT, UR7, 0x26400, URZ ;  /* 0x00026400070e7890 */ /* 0x000fe4000fffe0ff */
[----:B----4-:R-:W-:Y:S01]  /*3d40*/  UIADD3 UR8, UPT, UPT, UR8, 0x7f, URZ ;  /* 0x0000007f08087890 */ /* 0x010fe2000fffe0ff */
[----:B--2---:R-:W1:Y:S01]  /*3d50*/  LDS R2, [UR7+0x1f0] ;  /* 0x0001f007ff027984 */ /* 0x004e620008000800 */
[----:B------:R-:W-:Y:S02]  /*3d60*/  USHF.R.U32.HI UR13, URZ, 0x4, UR13 ;  /* 0x00000004ff0d7899 */ /* 0x000fe4000801160d */
[----:B------:R-:W-:-:S02]  /*3d70*/  USHF.R.S32.HI UR6, URZ, 0x1f, UR8 ;  /* 0x0000001fff067899 */ /* 0x000fc40008011408 */
[----:B------:R-:W-:Y:S02]  /*3d80*/  USHF.R.U32.HI UR14, URZ, 0x4, UR14 ;  /* 0x00000004ff0e7899 */ /* 0x000fe4000801160e */
[----:B------:R-:W-:Y:S02]  /*3d90*/  ULEA.HI UR6, UR6, UR8, URZ, 0x7 ;  /* 0x0000000806067291 */ /* 0x000fe4000f8f38ff */
[----:B------:R-:W-:Y:S02]  /*3da0*/  ULOP3.LUT UR13, UR13, 0x3fff, URZ, 0xc0, !UPT ;  /* 0x00003fff0d0d7892 */ /* 0x000fe4000f8ec0ff */
[----:B------:R-:W-:Y:S02]  /*3db0*/  USHF.R.S32.HI UR6, URZ, 0x7, UR6 ;  /* 0x00000007ff067899 */ /* 0x000fe40008011406 */
[----:B------:R-:W-:Y:S02]  /*3dc0*/  ULOP3.LUT UR14, UR14, 0x3fff, URZ, 0xc0, !UPT ;  /* 0x00003fff0e0e7892 */ /* 0x000fe4000f8ec0ff */
[----:B------:R-:W-:Y:S01]  /*3dd0*/  UISETP.LT.AND UP0, UPT, UR6, 0x1, UPT ;  /* 0x000000010600788c */ /* 0x000fe2000bf01270 */
[----:B------:R-:W-:Y:S01]  /*3de0*/  UMOV UR28, 0x0 ;  /* 0x00000000001c7882 */ /* 0x000fe20000000000 */
[----:B------:R-:W-:Y:S01]  /*3df0*/  UMOV UR29, 0x81004a0 ;  /* 0x081004a0001d7882 */ /* 0x000fe20000000000 */
[----:B------:R-:W-:-:S02]  /*3e00*/  ULOP3.LUT UR13, UR13, 0x10000, URZ, 0xfc, !UPT ;  /* 0x000100000d0d7892 */ /* 0x000fc4000f8efcff */
[----:B------:R-:W-:Y:S02]  /*3e10*/  ULOP3.LUT UR14, UR14, 0x10000, URZ, 0xfc, !UPT ;  /* 0x000100000e0e7892 */ /* 0x000fe4000f8efcff */
[----:B------:R-:W-:Y:S01]  /*3e20*/  USEL UR20, UR6, 0x1, !UP0 ;  /* 0x0000000106147887 */ /* 0x000fe2000c000000 */
[----:B------:R-:W-:Y:S01]  /*3e30*/  UMOV UR26, 0x0 ;  /* 0x00000000001a7882 */ /* 0x000fe20000000000 */
[----:B------:R-:W-:Y:S01]  /*3e40*/  UMOV UR27, 0x81004a0 ;  /* 0x081004a0001b7882 */ /* 0x000fe20000000000 */
[----:B------:R-:W-:Y:S01]  /*3e50*/  UMOV UR24, 0x0 ;  /* 0x0000000000187882 */ /* 0x000fe20000000000 */
[----:B------:R-:W-:Y:S01]  /*3e60*/  UMOV UR25, 0x81004a0 ;  /* 0x081004a000197882 */ /* 0x000fe20000000000 */
[----:B------:R-:W-:Y:S01]  /*3e70*/  UMOV UR22, 0x0 ;  /* 0x0000000000167882 */ /* 0x000fe20000000000 */
[----:B------:R-:W-:Y:S01]  /*3e80*/  UMOV UR23, 0x81004a0 ;  /* 0x081004a000177882 */ /* 0x000fe20000000000 */
[----:B-1----:R-:W-:Y:S02]  /*3e90*/  R2UR UR21, R2 ;  /* 0x00000000021572ca */ /* 0x002fe400000e0000 */
[----:B------:R-:W-:-:S13]  /*3ea0*/  CS2R R2, SRZ ;  /* 0x0000000000027805 */ /* 0x000fda000001ff00 */
.L_x_89:
[C---:B------:R-:W-:Y:S02]  /*3eb0*/  LEA R0, R8.reuse, UR7, 0x3 ;  /* 0x0000000708007c11 */ /* 0x040fe4000f8e18ff */
[----:B------:R-:W-:Y:S02]  /*3ec0*/  SHF.L.U32 R5, R3, 0x1f, RZ ;  /* 0x0000001f03057819 */ /* 0x000fe400000006ff */
[----:B------:R-:W-:Y:S02]  /*3ed0*/  LEA R4, R8, UR7, 0x4 ;  /* 0x0000000708047c11 */ /* 0x000fe4000f8e20ff */
[----:B------:R-:W1:Y:S02]  /*3ee0*/  SYNCS.PHASECHK.TRANS64.TRYWAIT P0, [R0+URZ+0x140], R5 ;  /* 0x00014005000075a7 */ /* 0x000e6400080011ff */
[----:B-1-34-:R-:W-:Y:S05]  /*3ef0*/  @!P0 BRA `(.L_x_82) ;  /* 0x0000003c00888947 */ /* 0x01afea0003800000 */
.L_x_174:
[----:B-1----:R-:W1:Y:S01]  /*3f00*/  LDS.128 R4, [R4+0x1d0] ;  /* 0x0001d00004047984 */ /* 0x002e620000000c00 */
[----:B------:R-:W-:Y:S02]  /*3f10*/  VIADD R0, R0, 0x150 ;  /* 0x0000015000007836 */ /* 0x000fe40000000000 */
[----:B------:R-:W-:Y:S01]  /*3f20*/  VIADD R8, R8, 0x1 ;  /* 0x0000000108087836 */ /* 0x000fe20000000000 */
[----:B------:R-:W-:Y:S01]  /*3f30*/  @!PT LDS RZ, [RZ] ;  /* 0x00000000fffff984 */ /* 0x000fe20000000800 */
[----:B------:R-:W-:Y:S01]  /*3f40*/  @!PT LDS RZ, [RZ] ;  /* 0x00000000fffff984 */ /* 0x000fe20000000800 */
[----:B------:R-:W-:Y:S01]  /*3f50*/  @!PT LDS RZ, [RZ] ;  /* 0x00000000fffff984 */ /* 0x000fe20000000800 */
[----:B------:R-:W-:Y:S01]  /*3f60*/  @!PT LDS RZ, [RZ] ;  /* 0x00000000fffff984 */ /* 0x000fe20000000800 */
[----:B------:R2:W-:Y:S06]  /*3f70*/  MEMBAR.ALL.CTA ;  /* 0x0000000000007992 */ /* 0x0005ec0000008000 */
[----:B--2---:R-:W2:Y:S01]  /*3f80*/  FENCE.VIEW.ASYNC.S ;  /* 0x00000000000073c6 */ /* 0x004ea20000000000 */
[----:B------:R-:W-:-:S04]  /*3f90*/  PRMT R0, RZ, 0x654, R0 ;  /* 0x00000654ff007816 */ /* 0x000fc80000000000 */
[----:B--2---:R2:W-:Y:S01]  /*3fa0*/  SYNCS.ARRIVE.TRANS64.RED.A1T0 RZ, [R0+URZ], RZ ;  /* 0x000000ff00ff79a7 */ /* 0x0045e200081004ff */
[----:B-1----:R-:W-:Y:S01]  /*3fb0*/  LOP3.LUT P1, RZ, R6, 0x1, RZ, 0xc0, !PT ;  /* 0x0000000106ff7812 */ /* 0x002fe2000782c0ff */
[----:B--2---:R-:W-:-:S12]  /*3fc0*/  BRA.U UP2, `(.L_x_83) ;  /* 0x0000000502087547 */ /* 0x004fd8000b800000 */
[----:B------:R-:W1:Y:S01]  /*3fd0*/  LDCU UR8, c[0x0][0x38c] ;  /* 0x00007180ff0877ac */ /* 0x000e620008000800 */
[----:B------:R-:W-:Y:S02]  /*3fe0*/  PLOP3.LUT P2, PT, PT, PT, PT, 0x80, 0x8 ;  /* 0x000000000008781c */ /* 0x000fe40003f4f070 */
[----:B------:R-:W-:Y:S01]  /*3ff0*/  SHF.L.U32 R5, R9, 0x1f, RZ ;  /* 0x0000001f09057819 */ /* 0x000fe200000006ff */
[----:B------:R-:W-:Y:S02]  /*4000*/  ULEA UR9, UR19, UR7, 0x3 ;  /* 0x0000000713097291 */ /* 0x000fe4000f8e18ff */
[----:B------:R-:W-:Y:S02]  /*4010*/  ULEA UR10, UR19, UR21, 0x5 ;  /* 0x00000015130a7291 */ /* 0x000fe4000f8e28ff */
[----:B-1----:R-:W-:-:S06]  /*4020*/  UISETP.GE.AND UP0, UPT, UR8, 0x1, UPT ;  /* 0x000000010800788c */ /* 0x002fcc000bf06270 */
[----:B------:R-:W-:-:S05]  /*4030*/  PLOP3.LUT P0, PT, PT, PT, UP0, 0x80, 0x8 ;  /* 0x000000000008781c */ /* 0x000fca0003f0f008 */
[----:B------:R-:W-:-:S08]  /*4040*/  @UP0 ULEA UR8, UR18, UR7, 0x3 ;  /* 0x0000000712080291 */ /* 0x000fd0000f8e18ff */
[----:B------:R-:W-:-:S04]  /*4050*/  @P0 SHF.L.U32 R0, R2, 0x1f, RZ ;  /* 0x0000001f02000819 */ /* 0x000fc800000006ff */
[----:B------:R1:W2:Y:S01]  /*4060*/  @P0 SYNCS.PHASECHK.TRANS64.TRYWAIT P2, [UR8], R0 ;  /* 0x00000000ff0005a7 */ /* 0x0002a20008041108 */
[----:B------:R-:W3:Y:S02]  /*4070*/  SYNCS.PHASECHK.TRANS64.TRYWAIT P0, [UR9+0x180], R5 ;  /* 0x00018005ff0075a7 */ /* 0x000ee40008001109 */
[----:B-123--:R-:W-:Y:S05]  /*4080*/  @!P0 BRA `(.L_x_84) ;  /* 0x0000003c00388947 */ /* 0x00efea0003800000 */
.L_x_176:
[----:B------:R-:W-:Y:S01]  /*4090*/  UMOV UR16, UR17 ;  /* 0x0000001100107c82 */ /* 0x000fe20008000000 */
[----:B------:R-:W-:Y:S05]  /*40a0*/  BRA.U !UP0, `(.L_x_85) ;  /* 0x0000000108c07547 */ /* 0x000fea000b800000 */
[----:B------:R-:W-:Y:S02]  /*40b0*/  UIADD3 UR16, UPT, UPT, UR20, UR17, URZ ;  /* 0x0000001114107290 */ /* 0x000fe4000fffe0ff */
[----:B------:R-:W-:Y:S01]  /*40c0*/  UPLOP3.LUT UP3, UPT, UPT, UPT, UPT, 0x40, 0x4 ;  /* 0x000000000004789c */ /* 0x000fe20003f6e870 */
[----:B------:R-:W-:Y:S01]  /*40d0*/  UMOV UR15, UR6 ;  /* 0x00000006000f7c82 */ /* 0x000fe20008000000 */
[----:B------:R-:W-:-:S09]  /*40e0*/  UMOV UR46, UR18 ;  /* 0x00000012002e7c82 */ /* 0x000fd20008000000 */
.L_x_88:
[----:B--2---:R-:W-:Y:S01]  /*40f0*/  ULEA UR8, UR46, UR7, 0x3 ;  /* 0x000000072e087291 */ /* 0x004fe2000f8e18ff */
[----:B---3--:R-:W-:Y:S11]  /*4100*/  @P2 BRA `(.L_x_86) ;  /* 0x00000000000c2947 */ /* 0x008ff60003800000 */
[----:B-1----:R-:W-:Y:S04]  /*4110*/  SHF.L.U32 R5, R2, 0x1f, RZ ;  /* 0x0000001f02057819 */ /* 0x002fe800000006ff */
[----:B------:R-:W1:Y:S02]  /*4120*/  SYNCS.PHASECHK.TRANS64.TRYWAIT P0, [UR8], R5 ;  /* 0x00000005ff0075a7 */ /* 0x000e640008001108 */
[----:B-1----:R-:W-:Y:S05]  /*4130*/  @!P0 BRA `(.L_x_87) ;  /* 0x0000003c00248947 */ /* 0x002fea0003800000 */
.L_x_86:
[----:B------:R-:W-:Y:S01]  /*4140*/  UISETP.NE.AND UP0, UPT, UR15, 0x1, UPT ;  /* 0x000000010f00788c */ /* 0x000fe2000bf05270 */
[----:B------:R-:W-:Y:S01]  /*4150*/  PLOP3.LUT P2, PT, PT, PT, PT, 0x80, 0x8 ;  /* 0x000000000008781c */ /* 0x000fe20003f4f070 */
[----:B------:R-:W-:Y:S02]  /*4160*/  UIADD3 UR18, UPT, UPT, UR46, 0x1, URZ ;  /* 0x000000012e127890 */ /* 0x000fe4000fffe0ff */
[----:B------:R-:W-:Y:S02]  /*4170*/  ULEA UR32, UR46, UR14, 0x8 ;  /* 0x0000000e2e207291 */ /* 0x000fe4000f8e40ff */
[----:B------:R-:W-:Y:S01]  /*4180*/  UISETP.NE.AND UP1, UPT, UR18, 0x12, UPT ;  /* 0x000000121200788c */ /* 0x000fe2000bf25270 */
[----:B------:R-:W-:Y:S01]  /*4190*/  PLOP3.LUT P0, PT, PT, PT, UP0, 0x80, 0x8 ;  /* 0x000000000008781c */ /* 0x000fe20003f0f008 */
[----:B------:R-:W-:Y:S02]  /*41a0*/  UIADD3 UR44, UPT, UPT, UR32, 0x2, URZ ;  /* 0x00000002202c7890 */ /* 0x000fe4000fffe0ff */
[----:B------:R-:W-:Y:S02]  /*41b0*/  USEL UR31, URZ, 0x1, UP1 ;  /* 0x00000001ff1f7887 */ /* 0x000fe40008800000 */
[----:B------:R-:W-:Y:S02]  /*41c0*/  USEL UR18, UR18, URZ, UP1 ;  /* 0x000000ff12127287 */ /* 0x000fe40008800000 */
[----:B------:R-:W-:Y:S02]  /*41d0*/  UIADD3 UR40, UPT, UPT, UR32, 0x4, URZ ;  /* 0x0000000420287890 */ /* 0x000fe4000fffe0ff */
[----:B------:R-:W-:Y:S01]  /*41e0*/  @UP0 ULEA UR30, UR18, UR7, 0x3 ;  /* 0x00000007121e0291 */ /* 0x000fe2000f8e18ff */
[----:B------:R-:W-:Y:S01]  /*41f0*/  LOP3.LUT R2, R2, UR31, RZ, 0x3c, !PT ;  /* 0x0000001f02027c12 */ /* 0x000fe2000f8e3cff */
[----:B------:R-:W-:Y:S02]  /*4200*/  UIADD3 UR36, UPT, UPT, UR32, 0x6, URZ ;  /* 0x0000000620247890 */ /* 0x000fe4000fffe0ff */
[----:B------:R-:W-:Y:S01]  /*4210*/  UIADD3 UR8, UPT, UPT, UR8, 0x90, URZ ;  /* 0x0000009008087890 */ /* 0x000fe2000fffe0ff */
[----:B-1----:R-:W-:Y:S01]  /*4220*/  @P0 SHF.L.U32 R0, R2, 0x1f, RZ ;  /* 0x0000001f02000819 */ /* 0x002fe200000006ff */
[----:B------:R-:W-:Y:S02]  /*4230*/  UIADD3 UR17, UPT, UPT, UR17, 0x1, URZ ;  /* 0x0000000111117890 */ /* 0x000fe4000fffe0ff */
[----:B------:R-:W-:Y:S01]  /*4240*/  UIADD3 UR15, UPT, UPT, UR15, -0x1, URZ ;  /* 0xffffffff0f0f7890 */ /* 0x000fe2000fffe0ff */
[----:B------:R2:W3:Y:S01]  /*4250*/  @P0 SYNCS.PHASECHK.TRANS64.TRYWAIT P2, [UR30], R0 ;  /* 0x00000000ff0005a7 */ /* 0x0004e2000804111e */
[----:B------:R-:W-:Y:S02]  /*4260*/  ULEA UR30, UR46, UR13, 0x9 ;  /* 0x0000000d2e1e7291 */ /* 0x000fe4000f8e48ff */
[----:B------:R-:W-:Y:S02]  /*4270*/  UISETP.NE.AND UP0, UPT, UR17, UR16, UPT ;  /* 0x000000101100728c */ /* 0x000fe4000bf05270 */
[----:B------:R-:W-:Y:S02]  /*4280*/  UIADD3 UR42, UPT, UPT, UR30, 0x2, URZ ;  /* 0x000000021e2a7890 */ /* 0x000fe4000fffe0ff */
[----:B------:R-:W-:Y:S02]  /*4290*/  UIADD3 UR38, UPT, UPT, UR30, 0x4, URZ ;  /* 0x000000041e267890 */ /* 0x000fe4000fffe0ff */
[----:B------:R-:W-:Y:S01]  /*42a0*/  UIADD3 UR34, UPT, UPT, UR30, 0x6, URZ ;  /* 0x000000061e227890 */ /* 0x000fe2000fffe0ff */
[----:B------:R-:W-:Y:S01]  /*42b0*/  UMOV UR33, 0x40004040 ;  /* 0x4000404000217882 */ /* 0x000fe20000000000 */
[----:B------:R-:W-:Y:S01]  /*42c0*/  UMOV UR31, 0x40004040 ;  /* 0x40004040001f7882 */ /* 0x000fe20000000000 */
[----:B------:R-:W-:Y:S01]  /*42d0*/  UMOV UR45, 0x40004040 ;  /* 0x40004040002d7882 */ /* 0x000fe20000000000 */
[----:B------:R2:W-:Y:S01]  /*42e0*/  UTCIMMA.2CTA gdesc[UR30], gdesc[UR32], tmem[UR10], tmem[UR28], idesc[UR29], UP3 ;  /* 0x00ff1c201e0075ea */ /* 0x0005e20009a0010a */
[----:B------:R-:W-:Y:S01]  /*42f0*/  UPLOP3.LUT UP3, UPT, UPT, UPT, UPT, 0x80, 0x8 ;  /* 0x000000000008789c */ /* 0x000fe20003f6f070 */
[----:B------:R-:W-:Y:S01]  /*4300*/  UMOV UR43, 0x40004040 ;  /* 0x40004040002b7882 */ /* 0x000fe20000000000 */
[----:B------:R-:W-:Y:S01]  /*4310*/  UMOV UR41, 0x40004040 ;  /* 0x4000404000297882 */ /* 0x000fe20000000000 */
[----:B------:R2:W-:Y:S01]  /*4320*/  UTCIMMA.2CTA gdesc[UR42], gdesc[UR44], tmem[UR10], tmem[UR26], idesc[UR27], UPT ;  /* 0x00ff1a2c2a0075ea */ /* 0x0005e2000ba0010a */
[----:B------:R-:W-:Y:S01]  /*4330*/  UMOV UR39, 0x40004040 ;  /* 0x4000404000277882 */ /* 0x000fe20000000000 */
[----:B------:R-:W-:Y:S01]  /*4340*/  UMOV UR37, 0x40004040 ;  /* 0x4000404000257882 */ /* 0x000fe20000000000 */
[----:B------:R-:W-:Y:S01]  /*4350*/  UMOV UR35, 0x40004040 ;  /* 0x4000404000237882 */ /* 0x000fe20000000000 */
[----:B------:R2:W-:Y:S01]  /*4360*/  UTCIMMA.2CTA gdesc[UR38], gdesc[UR40], tmem[UR10], tmem[UR24], idesc[UR25], UPT ;  /* 0x00ff1828260075ea */ /* 0x0005e2000ba0010a */
[----:B------:R2:W-:Y:S01]  /*4370*/  UTCIMMA.2CTA gdesc[UR34], gdesc[UR36], tmem[UR10], tmem[UR22], idesc[UR23], UPT ;  /* 0x00ff1624220075ea */ /* 0x0005e2000ba0010a */
[----:B------:R2:W-:Y:S01]  /*4380*/  UTCBAR.2CTA.MULTICAST [UR8], URZ, UR12 ;  /* 0x000000ff080073e9 */ /* 0x0005e2000820080c */
[----:B------:R-:W-:Y:S01]  /*4390*/  UMOV UR46, UR18 ;  /* 0x00000012002e7c82 */ /* 0x000fe20008000000 */
[----:B------:R-:W-:Y:S05]  /*43a0*/  BRA.U UP0, `(.L_x_88) ;  /* 0xfffffffd00507547 */ /* 0x000fea000b83ffff */
.L_x_85:
[----:B------:R-:W-:Y:S01]  /*43b0*/  UIADD3 UR9, UPT, UPT, UR9, 0x160, URZ ;  /* 0x0000016009097890 */ /* 0x000fe2000fffe0ff */
[----:B------:R-:W-:-:S08]  /*43c0*/  UMOV UR17, UR16 ;  /* 0x0000001000117c82 */ /* 0x000fd00008000000 */
[----:B------:R4:W-:Y:S01]  /*43d0*/  UTCBAR.2CTA.MULTICAST [UR9], URZ, UR11 ;  /* 0x000000ff090073e9 */ /* 0x0009e2000820080b */
[----:B------:R-:W-:Y:S02]  /*43e0*/  NOP ;  /* 0x0000000000007918 */ /* 0x000fe40000000000 */
.L_x_83:
[----:B------:R-:W-:Y:S01]  /*43f0*/  UIADD3 UR19, UPT, UPT, UR19, 0x1, URZ ;  /* 0x0000000113137890 */ /* 0x000fe2000fffe0ff */
[----:B------:R-:W-:-:S03]  /*4400*/  ISETP.NE.AND P0, PT, R8, 0x2, PT ;  /* 0x000000020800780c */ /* 0x000fc60003f05270 */
[----:B------:R-:W-:Y:S01]  /*4410*/  UISETP.NE.AND UP0, UPT, UR19, 0x4, UPT ;  /* 0x000000041300788c */ /* 0x000fe2000bf05270 */
[----:B-12---:R-:W-:Y:S02]  /*4420*/  SEL R0, RZ, 0x1, P0 ;  /* 0x00000001ff007807 */ /* 0x006fe40000000000 */
[----:B------:R-:W-:Y:S01]  /*4430*/  SEL R8, R8, RZ, P0 ;  /* 0x000000ff08087207 */ /* 0x000fe20000000000 */
[----:B------:R-:W-:Y:S01]  /*4440*/  USEL UR8, URZ, 0x1, UP0 ;  /* 0x00000001ff087887 */ /* 0x000fe20008000000 */
[----:B------:R-:W-:Y:S01]  /*4450*/  LOP3.LUT R3, R3, R0, RZ, 0x3c, !PT ;  /* 0x0000000003037212 */ /* 0x000fe200078e3cff */
[----:B------:R-:W-:-:S04]  /*4460*/  USEL UR19, UR19, URZ, UP0 ;  /* 0x000000ff13137287 */ /* 0x000fc80008000000 */
[----:B------:R-:W-:Y:S01]  /*4470*/  LOP3.LUT R9, R9, UR8, RZ, 0x3c, !PT ;  /* 0x0000000809097c12 */ /* 0x000fe2000f8e3cff */
[----:B------:R-:W-:Y:S07]  /*4480*/  @P1 BRA `(.L_x_89) ;  /* 0xfffffff800881947 */ /* 0x000fee000383ffff */
[----:B------:R-:W1:Y:S01]  /*4490*/  S2UR UR6, SR_CgaCtaId ;  /* 0x00000000000679c3 */ /* 0x000e620000008800 */
[----:B------:R-:W-:Y:S01]  /*44a0*/  ELECT P0, URZ, PT ;  /* 0x0000000000ff782f */ /* 0x000fe20003800000 */
[----:B------:R-:W-:Y:S01]  /*44b0*/  HFMA2 R0, -RZ, RZ, 0, 5.9604644775390625e-08 ;  /* 0x00000001ff007431 */ /* 0x000fe200000001ff */
[----:B------:R-:W-:-:S05]  /*44c0*/  UMOV UR8, 0x40 ;  /* 0x0000004000087882 */ /* 0x000fca0000000000 */
[----:B------:R-:W-:Y:S01]  /*44d0*/  UVIRTCOUNT.DEALLOC.SMPOOL 0x80 ;  /* 0x000000800000784c */ /* 0x000fe20000000000 */
[----:B------:R-:W-:Y:S02]  /*44e0*/  UISETP.NE.AND UP0, UPT, UR5, URZ, UPT ;  /* 0x000000ff0500728c */ /* 0x000fe4000bf05270 */
[----:B-1----:R-:W-:-:S09]  /*44f0*/  ULEA UR6, UR6, UR8, 0x18 ;  /* 0x0000000806067291 */ /* 0x002fd2000f8ec0ff */
[----:B------:R1:W-:Y:S01]  /*4500*/  @P0 STS.U8 [UR6+0x1c], R0 ;  /* 0x00001c00ff000988 */ /* 0x0003e20008000006 */
[----:B------:R-:W-:Y:S05]  /*4510*/  BRA.U UP0, `(.L_x_90) ;  /* 0x0000000100a07547 */ /* 0x000fea000b800000 */
[----:B------:R-:W-:Y:S01]  /*4520*/  UIADD3 UR5, UPT, UPT, UR7, 0x180, URZ ;  /* 0x0000018007057890 */ /* 0x000fe2000fffe0ff */
[----:B------:R-:W-:-:S03]  /*4530*/  SHF.L.U32 R3, R9, 0x1f, RZ ;  /* 0x0000001f09037819 */ /* 0x000fc600000006ff */
[----:B------:R-:W-:-:S09]  /*4540*/  ULEA UR8, UR19, UR5, 0x3 ;  /* 0x0000000513087291 */ /* 0x000fd2000f8e18ff */
[----:B------:R-:W2:Y:S02]  /*4550*/  SYNCS.PHASECHK.TRANS64.TRYWAIT P0, [UR8], R3 ;  /* 0x00000003ff0075a7 */ /* 0x000ea40008001108 */
[----:B--2---:R-:W-:Y:S05]  /*4560*/  @!P0 BRA `(.L_x_91) ;  /* 0x0000003800308947 */ /* 0x004fea0003800000 */
.L_x_179:
[----:B----4-:R-:W-:-:S04]  /*4570*/  UIADD3 UR9, UPT, UPT, UR19, 0x1, URZ ;  /* 0x0000000113097890 */ /* 0x010fc8000fffe0ff */
        /* <DEDUP_REMOVED lines=8> */
.L_x_181:
        /* <DEDUP_REMOVED lines=9> */
.L_x_183:
[----:B------:R-:W-:-:S04]  /*4690*/  UIADD3 UR9, UPT, UPT, UR9, 0x1, URZ ;  /* 0x0000000109097890 */ /* 0x000fc8000fffe0ff */
[----:B------:R-:W-:-:S04]  /*46a0*/  UISETP.NE.AND UP1, UPT, UR9, 0x4, UPT ;  /* 0x000000040900788c */ /* 0x000fc8000bf25270 */
[----:B------:R-:W-:Y:S02]  /*46b0*/  USEL UR8, URZ, 0x1, UP1 ;  /* 0x00000001ff087887 */ /* 0x000fe40008800000 */
[----:B------:R-:W-:-:S04]  /*46c0*/  USEL UR9, UR9, URZ, UP1 ;  /* 0x000000ff09097287 */ /* 0x000fc80008800000 */
[----:B------:R-:W-:Y:S01]  /*46d0*/  ULEA UR9, UR9, UR5, 0x3 ;  /* 0x0000000509097291 */ /* 0x000fe2000f8e18ff */
[----:B-1----:R-:W-:-:S04]  /*46e0*/  LOP3.LUT R3, R2, UR8, RZ, 0x3c, !PT ;  /* 0x0000000802037c12 */ /* 0x002fc8000f8e3cff */
[----:B------:R-:W-:Y:S01]  /*46f0*/  SHF.L.U32 R3, R3, 0x1f, RZ ;  /* 0x0000001f03037819 */ /* 0x000fe200000006ff */
[----:B------:R-:W-:-:S04]  /*4700*/  IMAD.U32 R0, RZ, RZ, UR9 ;  /* 0x00000009ff007e24 */ /* 0x000fc8000f8e00ff */
[----:B------:R1:W2:Y:S03]  /*4710*/  SYNCS.PHASECHK.TRANS64.TRYWAIT P0, [R0+URZ], R3 ;  /* 0x00000003000075a7 */ /* 0x0002a600080011ff */
[----:B--2---:R-:W-:Y:S05]  /*4720*/  @!P0 NANOSLEEP.SYNCS 0x989680 ;  /* 0x009896800000895d */ /* 0x004fea0003900000 */
[----:B------:R-:W2:Y:S02]  /*4730*/  @!P0 SYNCS.PHASECHK.TRANS64 P0, [R0+URZ], R3 ;  /* 0x00000003000085a7 */ /* 0x000ea400080010ff */
[----:B--2---:R-:W-:Y:S05]  /*4740*/  @P0 BRA `(.L_x_94) ;  /* 0x0000000000200947 */ /* 0x004fea0003800000 */
.L_x_95:
[----:B--2---:R2:W4:Y:S02]  /*4750*/  SYNCS.PHASECHK.TRANS64.TRYWAIT P0, [R0+URZ], R3 ;  /* 0x00000003000075a7 */ /* 0x00452400080011ff */
[----:B----4-:R-:W-:Y:S05]  /*4760*/  @!P0 NANOSLEEP.SYNCS 0x989680 ;  /* 0x009896800000895d */ /* 0x010fea0003900000 */
[----:B------:R-:W4:Y:S02]  /*4770*/  @!P0 SYNCS.PHASECHK.TRANS64 P0, [R0+URZ], R3 ;  /* 0x00000003000085a7 */ /* 0x000f2400080010ff */
[----:B----4-:R-:W-:Y:S05]  /*4780*/  @!P0 BRA `(.L_x_95) ;  /* 0xfffffffc00f08947 */ /* 0x010fea000383ffff */
[----:B------:R-:W-:Y:S05]  /*4790*/  BRA `(.L_x_94) ;  /* 0x00000000000c7947 */ /* 0x000fea0003800000 */
.L_x_90:
[----:B------:R-:W-:-:S04]  /*47a0*/  UIADD3 UR5, UPT, UPT, UR7, 0x1c0, URZ ;  /* 0x000001c007057890 */ /* 0x000fc8000fffe0ff */
[----:B------:R-:W-:-:S09]  /*47b0*/  UPRMT UR5, UR4, 0x654, UR5 ;  /* 0x0000065404057896 */ /* 0x000fd20008000005 */
[----:B------:R-:W-:Y:S03]  /*47c0*/  SYNCS.ARRIVE.TRANS64.RED.A1T0 RZ, [UR5], RZ ;  /* 0x000000ffffff79a7 */ /* 0x000fe60008100405 */
.L_x_94:
[----:B-12---:R-:W-:Y:S01]  /*47d0*/  SHF.L.U32 R3, RZ, 0x1f, RZ ;  /* 0x0000001fff037819 */ /* 0x006fe200000006ff */
[----:B------:R-:W-:Y:S01]  /*47e0*/  UIADD3 UR5, UPT, UPT, UR7, 0x1c0, URZ ;  /* 0x000001c007057890 */ /* 0x000fe2000fffe0ff */
[----:B------:R-:W-:Y:S02]  /*47f0*/  PLOP3.LUT P0, PT, PT, PT, UP0, 0x80, 0x8 ;  /* 0x000000000008781c */ /* 0x000fe40003f0f008 */
[----:B------:R-:W1:Y:S02]  /*4800*/  SYNCS.PHASECHK.TRANS64.TRYWAIT P1, [UR7+0x1c0], R3 ;  /* 0x0001c003ff0075a7 */ /* 0x000e640008021107 */
[----:B-1----:R-:W-:Y:S09]  /*4810*/  @!P1 BRA `(.L_x_96) ;  /* 0x0000003400cc9947 */ /* 0x002ff20003800000 */
.L_x_185:
[----:B------:R-:W-:Y:S01]  /*4820*/  @!UP0 UPRMT UR5, UR4, 0x654, UR5 ;  /* 0x0000065404058896 */ /* 0x000fe20008000005 */
[----:B------:R-:W-:Y:S02]  /*4830*/  UMOV UR8, 0xffff ;  /* 0x0000ffff00087882 */ /* 0x000fe40000000000 */
[----:B------:R-:W-:-:S06]  /*4840*/  UMOV UR4, 0x1 ;  /* 0x0000000100047882 */ /* 0x000fcc0000000000 */
[----:B------:R-:W-:Y:S01]  /*4850*/  @!P0 SYNCS.ARRIVE.TRANS64.RED.A1T0 RZ, [UR5], RZ ;  /* 0x000000ffffff89a7 */ /* 0x000fe20008100405 */
[----:B------:R-:W-:Y:S01]  /*4860*/  NOP ;  /* 0x0000000000007918 */ /* 0x000fe20000000000 */
[----:B-1----:R-:W1:Y:S01]  /*4870*/  LDS R0, [UR6+0x14] ;  /* 0x00001406ff007984 */ /* 0x002e620008000800 */
[----:B------:R-:W-:-:S04]  /*4880*/  ULOP3.LUT UR5, UR21, 0xffff, URZ, 0xc0, !UPT ;  /* 0x0000ffff15057892 */ /* 0x000fc8000f8ec0ff */
[----:B------:R-:W-:-:S04]  /*4890*/  USHF.R.U32.HI UR5, URZ, 0x5, UR5 ;  /* 0x00000005ff057899 */ /* 0x000fc80008011605 */
[----:B------:R-:W-:Y:S02]  /*48a0*/  USHF.L.U32 UR8, UR8, UR5, URZ ;  /* 0x0000000508087299 */ /* 0x000fe400080006ff */
[----:B------:R-:W-:-:S04]  /*48b0*/  USHF.L.U32 UR4, UR4, UR5, URZ ;  /* 0x0000000504047299 */ /* 0x000fc800080006ff */
[----:B-1----:R-:W-:-:S04]  /*48c0*/  LOP3.LUT R0, R0, UR8, RZ, 0xc0, !PT ;  /* 0x0000000800007c12 */ /* 0x002fc8000f8ec0ff */
[----:B------:R-:W-:-:S13]  /*48d0*/  ISETP.NE.AND P0, PT, R0, UR8, PT ;  /* 0x0000000800007c0c */ /* 0x000fda000bf05270 */
[----:B------:R-:W-:Y:S05]  /*48e0*/  @P0 BRA `(.L_x_97) ;  /* 0x0000000000580947 */ /* 0x000fea0003800000 */
[----:B------:R-:W1:Y:S02]  /*48f0*/  LDS R0, [UR6+0x18] ;  /* 0x00001806ff007984 */ /* 0x000e640008000800 */
[----:B-1----:R-:W-:-:S04]  /*4900*/  LOP3.LUT R0, R0, UR4, RZ, 0xc0, !PT ;  /* 0x0000000400007c12 */ /* 0x002fc8000f8ec0ff */
[----:B------:R-:W-:-:S13]  /*4910*/  ISETP.NE.AND P0, PT, R0, UR4, PT ;  /* 0x0000000400007c0c */ /* 0x000fda000bf05270 */
[----:B------:R-:W-:Y:S05]  /*4920*/  @P0 BRA `(.L_x_98) ;  /* 0x00000000003c0947 */ /* 0x000fea0003800000 */
[----:B------:R-:W1:Y:S01]  /*4930*/  S2R R2, SR_LANEID ;  /* 0x0000000000027919 */ /* 0x000e620000000000 */
[----:B------:R-:W-:Y:S01]  /*4940*/  ULOP3.LUT UR8, URZ, UR8, URZ, 0x33, !UPT ;  /* 0x00000008ff087292 */ /* 0x000fe2000f8e33ff */
[----:B------:R-:W-:Y:S01]  /*4950*/  LOP3.LUT R4, RZ, UR4, RZ, 0x33, !PT ;  /* 0x00000004ff047c12 */ /* 0x000fe2000f8e33ff */
[----:B------:R-:W-:Y:S02]  /*4960*/  VOTEU.ANY UR7, UPT, PT ;  /* 0x0000000000077886 */ /* 0x000fe400038e0100 */
[----:B------:R-:W-:Y:S01]  /*4970*/  UFLO.U32 UR7, UR7 ;  /* 0x00000007000772bd */ /* 0x000fe200080e0000 */
[----:B------:R-:W2:Y:S01]  /*4980*/  REDUX UR4, R4 ;  /* 0x00000000040473c4 */ /* 0x000ea20000000000 */
[----:B------:R-:W-:-:S06]  /*4990*/  IMAD.U32 R0, RZ, RZ, UR8 ;  /* 0x00000008ff007e24 */ /* 0x000fcc000f8e00ff */
[----:B------:R1:W-:Y:S01]  /*49a0*/  UTCATOMSWS.AND URZ, UR8 ;  /* 0x0000000800ff79e3 */ /* 0x0003e20008000000 */
[----:B------:R-:W3:Y:S01]  /*49b0*/  REDUX UR5, R0 ;  /* 0x00000000000573c4 */ /* 0x000ee20000000000 */
[----:B-1----:R-:W-:Y:S01]  /*49c0*/  ISETP.EQ.U32.AND P0, PT, R2, UR7, PT ;  /* 0x0000000702007c0c */ /* 0x002fe2000bf02070 */
[----:B--2---:R-:W-:Y:S01]  /*49d0*/  IMAD.U32 R2, RZ, RZ, UR4 ;  /* 0x00000004ff027e24 */ /* 0x004fe2000f8e00ff */
[----:B---3--:R-:W-:-:S11]  /*49e0*/  MOV R3, UR5 ;  /* 0x0000000500037c02 */ /* 0x008fd60008000f00 */
[----:B------:R1:W-:Y:S04]  /*49f0*/  @P0 ATOMS.AND RZ, [UR6+0x14], R3 ;  /* 0x00001403ffff098c */ /* 0x0003e8000a800006 */
[----:B------:R1:W-:Y:S01]  /*4a00*/  @P0 ATOMS.AND RZ, [UR6+0x18], R2 ;  /* 0x00001802ffff098c */ /* 0x0003e2000a800006 */
[----:B------:R-:W-:Y:S05]  /*4a10*/  BRA `(.L_x_99) ;  /* 0x0000000000147947 */ /* 0x000fea0003800000 */
.L_x_98:
[----:B------:R-:W-:Y:S02]  /*4a20*/  MOV R2, 0x4a40 ;  /* 0x00004a4000027802 */ /* 0x000fe40000000f00 */
[----:B---345:R-:W-:Y:S05]  /*4a30*/  CALL.REL.NOINC `($__internal_0_$__cuda_sm10x_tcgen05_guardrail_trap_col_being_dealloced_not_returned_by_alloc) ;  /* 0x0000003400e07944 */ /* 0x038fea0003c00000 */
[----:B------:R-:W-:Y:S05]  /*4a40*/  BRA `(.L_x_99) ;  /* 0x0000000000087947 */ /* 0x000fea0003800000 */
.L_x_97:
[----:B------:R-:W-:Y:S02]  /*4a50*/  MOV R2, 0x4a70 ;  /* 0x00004a7000027802 */ /* 0x000fe40000000f00 */
[----:B---345:R-:W-:Y:S05]  /*4a60*/  CALL.REL.NOINC `($__internal_2_$__cuda_sm10x_tcgen05_guardrail_trap_unallocated_columns_being_dealloced) ;  /* 0x0000003400ec7944 */ /* 0x038fea0003c00000 */
.L_x_99:
[----:B------:R-:W-:Y:S01]  /*4a70*/  NOP ;  /* 0x0000000000007918 */ /* 0x000fe20000000000 */
[----:B----4-:R-:W-:Y:S05]  /*4a80*/  EXIT ;  /* 0x000000000000794d */ /* 0x010fea0003800000 */
.L_x_70:
[----:B------:R-:W-:-:S09]  /*4a90*/  UISETP.NE.OR UP5, UPT, UR10, 0x3, !UP5 ;  /* 0x000000030a00788c */ /* 0x000fd2000efa5670 */
[----:B------:R-:W-:Y:S05]  /*4aa0*/  BRA.U UP5, `(.L_x_100) ;  /* 0x0000000905c87547 */ /* 0x000fea000b800000 */
[----:B------:R-:W1:Y:S01]  /*4ab0*/  LDC R0, c[0x0][0xb30] ;  /* 0x0002cc00ff007b82 */ /* 0x000e620000000800 */
[----:B------:R-:W2:Y:S01]  /*4ac0*/  LDCU.64 UR8, c[0x0][0x888] ;  /* 0x00011100ff0877ac */ /* 0x000ea20008000a00 */
[----:B------:R-:W-:Y:S01]  /*4ad0*/  IMAD.MOV.U32 R30, RZ, RZ, 0x1 ;  /* 0x00000001ff1e7424 */ /* 0x000fe200078e00ff */
[----:B------:R-:W-:Y:S01]  /*4ae0*/  CS2R R28, SRZ ;  /* 0x00000000001c7805 */ /* 0x000fe2000001ff00 */
[----:B------:R-:W-:Y:S01]  /*4af0*/  IMAD.MOV.U32 R25, RZ, RZ, 0x1000 ;  /* 0x00001000ff197424 */ /* 0x000fe200078e00ff */
[----:B------:R-:W3:Y:S03]  /*4b00*/  LDCU.64 UR4, c[0x0][0x890] ;  /* 0x00011200ff0477ac */ /* 0x000ee60008000a00 */
[----:B------:R-:W4:Y:S01]  /*4b10*/  LDC R19, c[0x0][0x370] ;  /* 0x0000dc00ff137b82 */ /* 0x000f220000000800 */
[----:B------:R-:W-:Y:S01]  /*4b20*/  UMOV UR6, 0x400 ;  /* 0x0000040000067882 */ /* 0x000fe20000000000 */
[----:B------:R-:W-:-:S02]  /*4b30*/  UPLOP3.LUT UP1, UPT, UPT, UPT, UPT, 0x40, 0x4 ;  /* 0x000000000004789c */ /* 0x000fc40003f2e870 */
[----:B------:R-:W-:-:S04]  /*4b40*/  ULEA UR6, UR37, UR6, 0x18 ;  /* 0x0000000625067291 */ /* 0x000fc8000f8ec0ff */
[----:B------:R-:W4:Y:S01]  /*4b50*/  LDC R2, c[0x0][0xb0c] ;  /* 0x0002c300ff027b82 */ /* 0x000f220000000800 */
[----:B--2---:R-:W-:Y:S02]  /*4b60*/  UISETP.NE.U32.AND UP2, UPT, UR8, URZ, UPT ;  /* 0x000000ff0800728c */ /* 0x004fe4000bf45070 */
[----:B------:R-:W-:Y:S02]  /*4b70*/  UIADD3 UR8, UPT, UPT, UR6, 0x120, URZ ;  /* 0x0000012006087890 */ /* 0x000fe4000fffe0ff */
[----:B---3--:R-:W-:-:S03]  /*4b80*/  UISETP.NE.U32.AND UP3, UPT, UR4, URZ, UPT ;  /* 0x000000ff0400728c */ /* 0x008fc6000bf65070 */
[----:B------:R-:W2:Y:S01]  /*4b90*/  LDC R18, c[0x0][0xb20] ;  /* 0x0002c800ff127b82 */ /* 0x000ea20000000800 */
[----:B-1----:R-:W-:Y:S01]  /*4ba0*/  ISETP.NE.AND P1, PT, R0, 0x1, PT ;  /* 0x000000010000780c */ /* 0x002fe20003f25270 */
[----:B------:R-:W-:Y:S02]  /*4bb0*/  UISETP.NE.AND.EX UP2, UPT, UR9, URZ, UPT, UP2 ;  /* 0x000000ff0900728c */ /* 0x000fe4000bf45320 */
[----:B------:R-:W-:Y:S02]  /*4bc0*/  UPRMT UR37, UR37, 0x654, UR8 ;  /* 0x0000065425257896 */ /* 0x000fe40008000008 */
[----:B------:R-:W-:Y:S02]  /*4bd0*/  UISETP.NE.AND.EX UP3, UPT, UR5, URZ, UPT, UP3 ;  /* 0x000000ff0500728c */ /* 0x000fe4000bf65330 */
[----:B------:R-:W1:Y:S08]  /*4be0*/  LDC.64 R32, c[0x0][0x348] ;  /* 0x0000d200ff207b82 */ /* 0x000e700000000a00 */
[----:B------:R-:W3:Y:S08]  /*4bf0*/  LDC.64 R16, c[0x0][0xb10] ;  /* 0x0002c400ff107b82 */ /* 0x000ef00000000a00 */
[----:B------:R-:W1:Y:S08]  /*4c00*/  LDC.64 R6, c[0x0][0xb18] ;  /* 0x0002c600ff067b82 */ /* 0x000e700000000a00 */
[----:B------:R-:W1:Y:S08]  /*4c10*/  LDC.64 R4, c[0x0][0xb28] ;  /* 0x0002ca00ff047b82 */ /* 0x000e700000000a00 */
[----:B--2-4-:R-:W1:Y:S02]  /*4c20*/  LDC R24, c[0x0][0x374] ;  /* 0x0000dd00ff187b82 */ /* 0x014e640000000800 */
.L_x_108:
[C---:B------:R-:W-:Y:S02]  /*4c30*/  LEA R0, R29.reuse, UR6, 0x3 ;  /* 0x000000061d007c11 */ /* 0x040fe4000f8e18ff */
[----:B------:R-:W-:Y:S02]  /*4c40*/  SHF.L.U32 R3, R28, 0x1f, RZ ;  /* 0x0000001f1c037819 */ /* 0x000fe400000006ff */
[----:B------:R-:W-:Y:S02]  /*4c50*/  LEA R20, R29, UR6, 0x4 ;  /* 0x000000061d147c11 */ /* 0x000fe4000f8e20ff */
[----:B--2---:R-:W2:Y:S02]  /*4c60*/  SYNCS.PHASECHK.TRANS64.TRYWAIT P0, [R0+URZ+0x140], R3 ;  /* 0x00014003000075a7 */ /* 0x004ea400080011ff */
[----:B--2---:R-:W-:Y:S05]  /*4c70*/  @!P0 BRA `(.L_x_101) ;  /* 0x0000003000cc8947 */ /* 0x004fea0003800000 */
.L_x_186:
[----:B------:R-:W-:Y:S01]  /*4c80*/  ISETP.GE.AND P0, PT, R40, 0x1, PT ;  /* 0x000000012800780c */ /* 0x000fe20003f06270 */
[----:B------:R-:W4:Y:S01]  /*4c90*/  LDS.128 R20, [R20+0x1d0] ;  /* 0x0001d00014147984 */ /* 0x000f220000000c00 */
[----:B------:R-:W-:Y:S01]  /*4ca0*/  ISETP.NE.U32.AND P4, PT, RZ, UR4, PT ;  /* 0x00000004ff007c0c */ /* 0x000fe2000bf85070 */
[----:B--2---:R-:W-:Y:S01]  /*4cb0*/  VIADD R0, R0, 0x150 ;  /* 0x0000015000007836 */ /* 0x004fe20000000000 */
[----:B------:R-:W-:Y:S02]  /*4cc0*/  SHF.L.U32 R26, R30, 0x1f, RZ ;  /* 0x0000001f1e1a7819 */ /* 0x000fe400000006ff */
[----:B------:R-:W-:Y:S02]  /*4cd0*/  ISETP.NE.AND.EX P4, PT, RZ, UR5, PT, P4 ;  /* 0x00000005ff007c0c */ /* 0x000fe4000bf85340 */
[----:B------:R-:W-:Y:S01]  /*4ce0*/  PRMT R0, RZ, 0x654, R0 ;  /* 0x00000654ff007816 */ /* 0x000fe20000000000 */
[----:B------:R-:W-:Y:S01]  /*4cf0*/  @!PT LDS RZ, [RZ] ;  /* 0x00000000fffff984 */ /* 0x000fe20000000800 */
[----:B------:R-:W-:Y:S01]  /*4d00*/  @!PT LDS RZ, [RZ] ;  /* 0x00000000fffff984 */ /* 0x000fe20000000800 */
[----:B------:R-:W-:Y:S01]  /*4d10*/  @!PT LDS RZ, [RZ] ;  /* 0x00000000fffff984 */ /* 0x000fe20000000800 */
[----:B------:R-:W-:Y:S01]  /*4d20*/  @!PT LDS RZ, [RZ] ;  /* 0x00000000fffff984 */ /* 0x000fe20000000800 */
[----:B------:R2:W-:Y:S06]  /*4d30*/  MEMBAR.ALL.CTA ;  /* 0x0000000000007992 */ /* 0x0005ec0000008000 */
[----:B--2---:R-:W2:Y:S02]  /*4d40*/  FENCE.VIEW.ASYNC.S ;  /* 0x00000000000073c6 */ /* 0x004ea40000000000 */
[----:B--2---:R2:W-:Y:S01]  /*4d50*/  SYNCS.ARRIVE.TRANS64.RED.A1T0 RZ, [R0+URZ], RZ ;  /* 0x000000ff00ff79a7 */ /* 0x0045e200081004ff */
[----:B----4-:R-:W-:Y:S11]  /*4d60*/  LOP3.LUT P3, RZ, R22, 0x1, RZ, 0xc0, !PT ;  /* 0x0000000116ff7812 */ /* 0x010ff6000786c0ff */
[----:B------:R-:W-:Y:S02]  /*4d70*/  @!UPT UIADD3 URZ, UPT, UPT, URZ, URZ, URZ ;  /* 0x000000fffffff290 */ /* 0x000fe4000fffe0ff */
[----:B------:R-:W-:Y:S02]  /*4d80*/  @P3 MOV R13, R20 ;  /* 0x00000014000d3202 */ /* 0x000fe40000000f00 */
[----:B------:R-:W-:Y:S01]  /*4d90*/  @P3 LOP3.LUT R8, R21, 0xffff, RZ, 0xc0, !PT ;  /* 0x0000ffff15083812 */ /* 0x000fe200078ec0ff */
[----:B--2---:R-:W-:Y:S06]  /*4da0*/  @!P0 BRA `(.L_x_102) ;  /* 0x0000000000a48947 */ /* 0x004fec0003800000 */
[----:B-1----:R-:W-:Y:S01]  /*4db0*/  IMAD.HI.U32 R31, R24, R7, RZ ;  /* 0x00000007181f7227 */ /* 0x002fe200078e00ff */
[----:B------:R-:W-:Y:S02]  /*4dc0*/  ISETP.NE.AND P0, PT, R6, 0x1, PT ;  /* 0x000000010600780c */ /* 0x000fe40003f05270 */
[----:B------:R-:W-:Y:S01]  /*4dd0*/  ISETP.NE.AND P2, PT, R40, 0x1, PT ;  /* 0x000000012800780c */ /* 0x000fe20003f45270 */
[----:B---3--:R-:W-:Y:S01]  /*4de0*/  IMAD.HI.U32 R34, R19, R16, RZ ;  /* 0x0000001013227227 */ /* 0x008fe200078e00ff */
[----:B------:R-:W-:Y:S02]  /*4df0*/  SHF.R.U32.HI R31, RZ, R18, R31 ;  /* 0x00000012ff1f7219 */ /* 0x000fe4000001161f */
[----:B------:R-:W-:Y:S01]  /*4e00*/  ISETP.NE.AND P5, PT, R2, 0x1, PT ;  /* 0x000000010200780c */ /* 0x000fe20003fa5270 */
[----:B------:R-:W-:Y:S01]  /*4e10*/  IMAD.HI.U32 R36, R13, R16, RZ ;  /* 0x000000100d247227 */ /* 0x000fe200078e00ff */
[----:B------:R-:W-:Y:S02]  /*4e20*/  SHF.R.U32.HI R34, RZ, R17, R34 ;  /* 0x00000011ff227219 */ /* 0x000fe40000011622 */
[----:B------:R-:W-:Y:S01]  /*4e30*/  SEL R3, R24, R31, !P0 ;  /* 0x0000001f18037207 */ /* 0x000fe20004000000 */
[C---:B------:R-:W-:Y:S01]  /*4e40*/  IMAD.HI.U32 R31, R8.reuse, R7, RZ ;  /* 0x00000007081f7227 */ /* 0x040fe200078e00ff */
[----:B------:R-:W-:Y:S02]  /*4e50*/  SEL R11, R19, R34, !P5 ;  /* 0x00000022130b7207 */ /* 0x000fe40006800000 */
[----:B------:R-:W-:Y:S01]  /*4e60*/  SHF.R.U32.HI R36, RZ, R17, R36 ;  /* 0x00000011ff247219 */ /* 0x000fe20000011624 */
[----:B------:R-:W-:Y:S01]  /*4e70*/  IMAD.HI.U32 R38, R3, R4, RZ ;  /* 0x0000000403267227 */ /* 0x000fe200078e00ff */
[----:B------:R-:W-:Y:S03]  /*4e80*/  SHF.R.U32.HI R31, RZ, R18, R31 ;  /* 0x00000012ff1f7219 */ /* 0x000fe6000001161f */
[----:B------:R-:W-:Y:S01]  /*4e90*/  IMAD.HI.U32 R34, R11, R4, RZ ;  /* 0x000000040b227227 */ /* 0x000fe200078e00ff */
[----:B------:R-:W-:Y:S02]  /*4ea0*/  @P2 SHF.R.U32.HI R3, RZ, R5, R38 ;  /* 0x00000005ff032219 */ /* 0x000fe40000011626 */
[----:B------:R-:W-:Y:S02]  /*4eb0*/  SEL R9, R8, R31, !P0 ;  /* 0x0000001f08097207 */ /* 0x000fe40004000000 */
[----:B------:R-:W-:Y:S01]  /*4ec0*/  @P2 SHF.R.U32.HI R11, RZ, R5, R34 ;  /* 0x00000005ff0b2219 */ /* 0x000fe20000011622 */
[C---:B------:R-:W-:Y:S01]  /*4ed0*/  IMAD R10, R40.reuse, R3, RZ ;  /* 0x00000003280a7224 */ /* 0x040fe200078e02ff */
[----:B------:R-:W-:Y:S01]  /*4ee0*/  SEL R3, R13, R36, !P5 ;  /* 0x000000240d037207 */ /* 0x000fe20006800000 */
[C---:B------:R-:W-:Y:S03]  /*4ef0*/  IMAD.HI.U32 R14, R9.reuse, R4, RZ ;  /* 0x00000004090e7227 */ /* 0x040fe600078e00ff */
[----:B------:R-:W-:Y:S01]  /*4f00*/  ISETP.GE.AND P0, PT, R9, R10, PT ;  /* 0x0000000a0900720c */ /* 0x000fe20003f06270 */
[C---:B------:R-:W-:Y:S01]  /*4f10*/  IMAD R12, R40.reuse, R11, RZ ;  /* 0x0000000b280c7224 */ /* 0x040fe200078e02ff */
[-C--:B------:R-:W-:Y:S04]  /*4f20*/  SHF.R.U32.HI R14, RZ, R5.reuse, R14 ;  /* 0x00000005ff0e7219 */ /* 0x080fe8000001160e */
[----:B------:R-:W-:Y:S02]  /*4f30*/  ISETP.GE.OR P0, PT, R3, R12, P0 ;  /* 0x0000000c0300720c */ /* 0x000fe40000706670 */
[----:B------:R-:W-:Y:S05]  /*4f40*/  SEL R15, R9, R14, !P2 ;  /* 0x0000000e090f7207 */ /* 0x000fea0005000000 */
[----:B------:R-:W-:Y:S04]  /*4f50*/  IMAD.MOV R14, RZ, RZ, -R15 ;  /* 0x000000ffff0e7224 */ /* 0x000fe800078e0a0f */
[----:B------:R-:W-:Y:S02]  /*4f60*/  IMAD R14, R40, R14, R9 ;  /* 0x0000000e280e7224 */ /* 0x000fe400078e0209 */
[C---:B------:R-:W-:Y:S05]  /*4f70*/  @!P0 IMAD.HI.U32 R10, R3.reuse, R4, RZ ;  /* 0x00000004030a8227 */ /* 0x040fea00078e00ff */
[----:B------:R-:W-:Y:S04]  /*4f80*/  @!P0 SHF.R.U32.HI R10, RZ, R5, R10 ;  /* 0x00000005ff0a8219 */ /* 0x000fe8000001160a */
[----:B------:R-:W-:Y:S01]  /*4f90*/  @!P0 SEL R0, R3, R10, !P2 ;  /* 0x0000000a03008207 */ /* 0x000fe20005000000 */
[----:B------:R-:W-:Y:S03]  /*4fa0*/  IMAD.MOV R10, RZ, RZ, -R3 ;  /* 0x000000ffff0a7224 */ /* 0x000fe600078e0a03 */
[----:B------:R-:W-:Y:S01]  /*4fb0*/  @!P0 IADD3 R15, PT, PT, R15, -R0, RZ ;  /* 0x800000000f0f8210 */ /* 0x000fe20007ffe0ff */
[----:B------:R-:W-:Y:S01]  /*4fc0*/  @!P0 IMAD R0, R11, R14, R0 ;  /* 0x0000000e0b008224 */ /* 0x000fe200078e0200 */
[----:B------:R-:W-:Y:S01]  /*4fd0*/  IADD3 R11, PT, PT, -R9, RZ, RZ ;  /* 0x000000ff090b7210 */ /* 0x000fe20007ffe1ff */
[----:B------:R-:W-:Y:S02]  /*4fe0*/  IMAD R13, R2, R10, R13 ;  /* 0x0000000a020d7224 */ /* 0x000fe400078e020d */
[----:B------:R-:W-:Y:S02]  /*4ff0*/  @!P0 IMAD R9, R15, R40, R3 ;  /* 0x000000280f098224 */ /* 0x000fe400078e0203 */
[----:B------:R-:W-:Y:S02]  /*5000*/  @!P0 IMAD.MOV.U32 R3, RZ, RZ, R0 ;  /* 0x000000ffff038224 */ /* 0x000fe400078e0000 */
[----:B------:R-:W-:Y:S02]  /*5010*/  IMAD R8, R6, R11, R8 ;  /* 0x0000000b06087224 */ /* 0x000fe400078e0208 */
[----:B------:R-:W-:Y:S02]  /*5020*/  IMAD R13, R3, R2, R13 ;  /* 0x00000002030d7224 */ /* 0x000fe400078e020d */
[----:B------:R-:W-:Y:S02]  /*5030*/  IMAD R8, R9, R6, R8 ;  /* 0x0000000609087224 */ /* 0x000fe400078e0208 */
.L_x_102:
[----:B------:R-:W-:Y:S05]  /*5040*/  BRA.U UP1, `(.L_x_103) ;  /* 0x0000000101107547 */ /* 0x000fea000b800000 */
[----:B------:R-:W-:Y:S04]  /*5050*/  MOV R0, UR7 ;  /* 0x0000000700007c02 */ /* 0x000fe80008000f00 */
[----:B------:R-:W-:Y:S04]  /*5060*/  SHF.L.U32 R3, R0, 0x1f, RZ ;  /* 0x0000001f00037819 */ /* 0x000fe800000006ff */
[----:B------:R-:W2:Y:S02]  /*5070*/  SYNCS.PHASECHK.TRANS64.TRYWAIT P0, [UR6+0x138], R3 ;  /* 0x00013803ff0075a7 */ /* 0x000ea40008001106 */
[----:B--2---:R-:W-:Y:S05]  /*5080*/  @!P0 BRA `(.L_x_104) ;  /* 0x0000002c00dc8947 */ /* 0x004fea0003800000 */
.L_x_103:
[----:B------:R-:W-:Y:S05]  /*5090*/  BRA.U !UP3, `(.L_x_105) ;  /* 0x000000010b347547 */ /* 0x000fea000b800000 */
[----:B------:R-:W-:Y:S01]  /*50a0*/  UPLOP3.LUT UP0, UPT, UPT, UPT, UP2, 0x80, 0x8 ;  /* 0x000000000008789c */ /* 0x000fe20003f0f020 */
[----:B--2---:R-:W-:Y:S02]  /*50b0*/  HFMA2 R0, -RZ, RZ, 0, 5.9604644775390625e-08 ;  /* 0x00000001ff007431 */ /* 0x004fe400000001ff */
[----:B------:R-:W-:Y:S03]  /*50c0*/  IMAD.MOV.U32 R99, RZ, RZ, 0x1 ;  /* 0x00000001ff637424 */ /* 0x000fe600078e00ff */
[----:B------:R-:W-:Y:S05]  /*50d0*/  PLOP3.LUT P0, PT, PT, PT, UP0, 0x80, 0x8 ;  /* 0x000000000008781c */ /* 0x000fea0003f0f008 */
[----:B------:R-:W2:Y:S01]  /*50e0*/  @UP0 LDCU.64 UR10, c[0x0][0x888] ;  /* 0x00011100ff0a07ac */ /* 0x000ea20008000a00 */
[----:B------:R-:W-:Y:S07]  /*50f0*/  @UP0 UIMAD UR8, UR36, UR4, URZ ;  /* 0x00000004240802a4 */ /* 0x000fee000f8e02ff */
[----:B------:R-:W-:Y:S01]  /*5100*/  @!P0 PRMT R99, R0, 0x7610, R99 ;  /* 0x0000761000638816 */ /* 0x000fe20000000063 */
[----:B--2---:R-:W-:Y:S03]  /*5110*/  @UP0 UIMAD.WIDE UR10, UR8, 0x4, UR10 ;  /* 0x00000004080a08a5 */ /* 0x004fe6000f8e020a */
[----:B------:R-:W2:Y:S03]  /*5120*/  @!UP0 LDCU UR8, c[0x0][0x880] ;  /* 0x00011000ff0887ac */ /* 0x000ea60008000800 */
[----:B------:R-:W-:Y:S01]  /*5130*/  IMAD.U32 R10, RZ, RZ, UR10 ;  /* 0x0000000aff0a7e24 */ /* 0x000fe2000f8e00ff */
[----:B------:R-:W-:Y:S05]  /*5140*/  MOV R11, UR11 ;  /* 0x0000000b000b7c02 */ /* 0x000fea0008000f00 */
[----:B-----5:R4:W5:Y:S02]  /*5150*/  @P0 LDG.E R48, desc[UR40][R10.64] ;  /* 0x000000280a300981 */ /* 0x020964000c1e1900 */
[----:B--2-4-:R-:W-:Y:S07]  /*5160*/  @!P0 IMAD.U32 R48, RZ, RZ, UR8 ;  /* 0x00000008ff308e24 */ /* 0x014fee000f8e00ff */
.L_x_105:
[----:B-----5:R-:W-:Y:S01]  /*5170*/  @!P4 ISETP.EQ.AND P5, PT, R48, RZ, PT ;  /* 0x000000ff3000c20c */ /* 0x020fe20003fa2270 */
[----:B------:R-:W-:Y:S01]  /*5180*/  @!UPT UIADD3 URZ, UPT, UPT, URZ, URZ, URZ ;  /* 0x000000fffffff290 */ /* 0x000fe2000fffe0ff */
[----:B------:R-:W-:Y:S11]  /*5190*/  @!P4 BRA `(.L_x_106) ;  /* 0x000000000014c947 */ /* 0x000ff60003800000 */
[----:B------:R-:W-:Y:S02]  /*51a0*/  LOP3.LUT P0, RZ, R99, 0xff, RZ, 0xc0, !PT ;  /* 0x000000ff63ff7812 */ /* 0x000fe4000780c0ff */
[----:B------:R-:W-:Y:S04]  /*51b0*/  PLOP3.LUT P5, PT, PT, PT, UP0, 0x80, 0x8 ;  /* 0x000000000008781c */ /* 0x000fe80003faf008 */
[----:B------:R-:W-:Y:S07]  /*51c0*/  PLOP3.LUT P5, PT, P5, PT, PT, 0x8, 0x80 ;  /* 0x000000000080781c */ /* 0x000fee0002fae170 */
[----:B------:R-:W-:Y:S11]  /*51d0*/  @P0 ISETP.EQ.AND P5, PT, R48, RZ, PT ;  /* 0x000000ff3000020c */ /* 0x000ff60003fa2270 */
[----:B------:R-:W-:Y:S02]  /*51e0*/  @!UPT UIADD3 URZ, UPT, UPT, URZ, URZ, URZ ;  /* 0x000000fffffff290 */ /* 0x000fe4000fffe0ff */
.L_x_106:
[----:B------:R-:W4:Y:S01]  /*51f0*/  SYNCS.PHASECHK.TRANS64.TRYWAIT P4, [UR6+0x128], R26 ;  /* 0x0001281aff0075a7 */ /* 0x000f220008081106 */
[----:B------:R-:W-:Y:S01]  /*5200*/  @P3 SHF.R.U32.HI R27, RZ, 0x10, R21 ;  /* 0x00000010ff1b3819 */ /* 0x000fe20000011615 */
[----:B------:R-:W-:Y:S01]  /*5210*/  VIADD R29, R29, 0x1 ;  /* 0x000000011d1d7836 */ /* 0x000fe20000000000 */
[----:B------:R-:W5:Y:S08]  /*5220*/  LDC.64 R14, c[0x0][0xb10] ;  /* 0x0002c400ff0e7b82 */ /* 0x000f700000000a00 */
[----:B------:R-:W1:Y:S08]  /*5230*/  LDC.64 R10, c[0x0][0xb18] ;  /* 0x0002c600ff0a7b82 */ /* 0x000e700000000a00 */
[----:B--2---:R-:W2:Y:S08]  /*5240*/  @!P1 LDC R0, c[0x0][0xb20] ;  /* 0x0002c800ff009b82 */ /* 0x004eb00000000800 */
[----:B------:R-:W3:Y:S01]  /*5250*/  @!P1 LDC R3, c[0x0][0xb0c] ;  /* 0x0002c300ff039b82 */ /* 0x000ee20000000800 */
[----:B-----5:R-:W-:Y:S05]  /*5260*/  @!P1 IMAD.HI.U32 R14, R13, R14, RZ ;  /* 0x0000000e0d0e9227 */ /* 0x020fea00078e00ff */
[----:B------:R-:W-:Y:S01]  /*5270*/  @!P1 SHF.R.U32.HI R14, RZ, R15, R14 ;  /* 0x0000000fff0e9219 */ /* 0x000fe2000001160e */
[----:B-1----:R-:W-:Y:S01]  /*5280*/  @!P1 IMAD.HI.U32 R11, R8, R11, RZ ;  /* 0x0000000b080b9227 */ /* 0x002fe200078e00ff */
[----:B------:R-:W-:Y:S04]  /*5290*/  @!P1 ISETP.NE.AND P0, PT, R10, 0x1, PT ;  /* 0x000000010a00980c */ /* 0x000fe80003f05270 */
[----:B--2---:R-:W-:Y:S02]  /*52a0*/  @!P1 SHF.R.U32.HI R9, RZ, R0, R11 ;  /* 0x00000000ff099219 */ /* 0x004fe4000001160b */
[----:B---3--:R-:W-:Y:S02]  /*52b0*/  @!P1 ISETP.NE.AND P2, PT, R3, 0x1, PT ;  /* 0x000000010300980c */ /* 0x008fe40003f45270 */
[----:B------:R-:W-:Y:S02]  /*52c0*/  @!P1 SEL R9, R8, R9, !P0 ;  /* 0x0000000908099207 */ /* 0x000fe40004000000 */
[----:B------:R-:W-:Y:S02]  /*52d0*/  ELECT P0, URZ, PT ;  /* 0x0000000000ff782f */ /* 0x000fe40003800000 */
[----:B------:R-:W-:Y:S05]  /*52e0*/  @!P1 SEL R14, R13, R14, !P2 ;  /* 0x0000000e0d0e9207 */ /* 0x000fea0005000000 */
[----:B------:R-:W-:Y:S02]  /*52f0*/  @!P1 IMAD.IADD R0, R9, 0x1, -R14 ;  /* 0x0000000109009824 */ /* 0x000fe400078e0a0e */
[----:B------:R-:W-:Y:S02]  /*5300*/  @!P1 IMAD.IADD R9, R14, 0x1, -R9 ;  /* 0x000000010e099824 */ /* 0x000fe400078e0a09 */
[----:B------:R-:W-:Y:S02]  /*5310*/  @!P1 IMAD R13, R0, R3, R13 ;  /* 0x00000003000d9224 */ /* 0x000fe400078e020d */
[----:B------:R-:W-:Y:S01]  /*5320*/  @!P1 IMAD R8, R9, R10, R8 ;  /* 0x0000000a09089224 */ /* 0x000fe200078e0208 */
[----:B----4-:R-:W-:Y:S06]  /*5330*/  @!P4 BRA `(.L_x_107) ;  /* 0x0000002c0048c947 */ /* 0x010fec0003800000 */
.L_x_189:
[----:B------:R-:W-:Y:S01]  /*5340*/  PLOP3.LUT P5, PT, P5, P0, PT, 0xf2, 0x2f ;  /* 0x00000000002f781c */ /* 0x000fe20002fa1e72 */
[----:B------:R-:W-:Y:S01]  /*5350*/  UMOV UR14, 0x0 ;  /* 0x00000000000e7882 */ /* 0x000fe20000000000 */
[----:B------:R-:W-:Y:S01]  /*5360*/  LOP3.LUT R30, R30, 0x1, RZ, 0x3c, !PT ;  /* 0x000000011e1e7812 */ /* 0x000fe200078e3cff */
[----:B------:R-:W-:Y:S01]  /*5370*/  UMOV UR15, 0x10000000 ;  /* 0x10000000000f7882 */ /* 0x000fe20000000000 */
[----:B------:R-:W-:Y:S01]  /*5380*/  UMOV UR12, UR36 ;  /* 0x00000024000c7c82 */ /* 0x000fe20008000000 */
[----:B------:R-:W-:Y:S08]  /*5390*/  @P3 R2UR UR36, R27 ;  /* 0x000000001b2432ca */ /* 0x000ff000000e0000 */
[----:B-1----:R-:W-:Y:S01]  /*53a0*/  @!P5 IADD3 R3, P0, PT, R32, 0x580, RZ ;  /* 0x000005802003d810 */ /* 0x002fe20007f1e0ff */
[----:B------:R-:W-:Y:S01]  /*53b0*/  @!P5 IMAD.SHL.U32 R98, R98, 0x40, RZ ;  /* 0x000000406262d824 */ /* 0x000fe200078e00ff */
[----:B------:R-:W-:Y:S01]  /*53c0*/  VOTEU.ALL UP1, P5 ;  /* 0x0000000000ff7886 */ /* 0x000fe20002820000 */
[----:B------:R-:W-:Y:S01]  /*53d0*/  @!P5 IMAD.SHL.U32 R97, R97, 0x40, RZ ;  /* 0x000000406161d824 */ /* 0x000fe200078e00ff */
[----:B------:R-:W-:Y:S01]  /*53e0*/  @!P5 R2UR UR9, R3 ;  /* 0x000000000309d2ca */ /* 0x000fe200000e0000 */
[----:B------:R-:W-:Y:S01]  /*53f0*/  @!P5 IMAD.X R0, RZ, RZ, R33, P0 ;  /* 0x000000ffff00d224 */ /* 0x000fe200000e0621 */
[----:B------:R-:W-:Y:S01]  /*5400*/  @!P5 R2UR UR10, R98 ;  /* 0x00000000620ad2ca */ /* 0x000fe200000e0000 */
[----:B------:R-:W-:Y:S01]  /*5410*/  IMAD.IADD R98, R8, 0x1, R81 ;  /* 0x0000000108627824 */ /* 0x000fe200078e0251 */
[----:B------:R-:W-:Y:S01]  /*5420*/  @!P5 R2UR UR11, R97 ;  /* 0x00000000610bd2ca */ /* 0x000fe200000e0000 */
[----:B------:R-:W-:Y:S01]  /*5430*/  IMAD.IADD R97, R13, 0x1, R96 ;  /* 0x000000010d617824 */ /* 0x000fe200078e0260 */
[----:B------:R-:W-:Y:S02]  /*5440*/  @!P5 R2UR UR8, R0 ;  /* 0x000000000008d2ca */ /* 0x000fe400000e0000 */
[C---:B------:R-:W-:Y:S04]  /*5450*/  ISETP.NE.AND P0, PT, R29.reuse, 0x2, PT ;  /* 0x000000021d00780c */ /* 0x040fe80003f05270 */
[----:B------:R-:W-:Y:S01]  /*5460*/  SEL R3, RZ, 0x1, P0 ;  /* 0x00000001ff037807 */ /* 0x000fe20000000000 */
[----:B------:R-:W-:Y:S01]  /*5470*/  IMAD.U32 R10, RZ, RZ, UR9 ;  /* 0x00000009ff0a7e24 */ /* 0x000fe2000f8e00ff */
[----:B------:R-:W-:Y:S01]  /*5480*/  @!UP1 UIADD3 UR9, UPT, UPT, UR6, 0x120, URZ ;  /* 0x0000012006099890 */ /* 0x000fe2000fffe0ff */
[----:B------:R-:W-:Y:S02]  /*5490*/  SEL R29, R29, RZ, P0 ;  /* 0x000000ff1d1d7207 */ /* 0x000fe40000000000 */
[----:B------:R-:W-:Y:S02]  /*54a0*/  LOP3.LUT R28, R28, R3, RZ, 0x3c, !PT ;  /* 0x000000031c1c7212 */ /* 0x000fe400078e3cff */
[----:B------:R-:W-:Y:S01]  /*54b0*/  IMAD.U32 R11, RZ, RZ, UR8 ;  /* 0x00000008ff0b7e24 */ /* 0x000fe2000f8e00ff */
[----:B------:R-:W-:Y:S01]  /*54c0*/  @!P5 R2UR UR16, R10 ;  /* 0x000000000a10d2ca */ /* 0x000fe200000e0000 */
[----:B------:R-:W-:Y:S01]  /*54d0*/  @!UP1 UIADD3 UR8, UPT, UPT, UR6, 0x200, URZ ;  /* 0x0000020006089890 */ /* 0x000fe2000fffe0ff */
[----:B------:R-:W-:Y:S02]  /*54e0*/  VOTEU.ALL UP1, P5 ;  /* 0x0000000000ff7886 */ /* 0x000fe40002820000 */
[----:B------:R-:W-:Y:S11]  /*54f0*/  @!P5 R2UR UR17, R11 ;  /* 0x000000000b11d2ca */ /* 0x000ff600000e0000 */
[----:B------:R-:W-:Y:S02]  /*5500*/  @!UPT UIADD3 URZ, UPT, UPT, URZ, URZ, URZ ;  /* 0x000000fffffff290 */ /* 0x000fe4000fffe0ff */
[----:B------:R2:W-:Y:S01]  /*5510*/  @!UP1 UTMALDG.3D [UR8], [UR16], desc[UR14] ;  /* 0x00000e08100095b4 */ /* 0x0005e20008011000 */
[----:B------:R2:W-:Y:S01]  /*5520*/  @!P5 SYNCS.ARRIVE.TRANS64.RED.A0TR RZ, [UR6+0x120], R25 ;  /* 0x00012019ffffd9a7 */ /* 0x0005e20008300406 */
[----:B------:R-:W-:Y:S01]  /*5530*/  UPLOP3.LUT UP1, UPT, UPT, UPT, UPT, 0x80, 0x8 ;  /* 0x000000000008789c */ /* 0x000fe20003f2f070 */
[----:B------:R-:W-:Y:S01]  /*5540*/  SYNCS.ARRIVE.TRANS64.RED.A1T0 RZ, [UR37], RZ ;  /* 0x000000ffffff79a7 */ /* 0x000fe20008100425 */
[----:B------:R-:W-:Y:S09]  /*5550*/  @P3 BRA `(.L_x_108) ;  /* 0xfffffff400b43947 */ /* 0x000ff2000383ffff */
[----:B------:R-:W-:Y:S07]  /*5560*/  MOV R0, UR6 ;  /* 0x0000000600007c02 */ /* 0x000fee0008000f00 */
.L_x_109:
[----:B-1----:R-:W-:-:S04]  /*5570*/  SHF.L.U32 R3, R30, 0x1f, RZ ;  /* 0x0000001f1e037819 */ /* 0x002fc800000006ff */
[----:B------:R1:W3:Y:S03]  /*5580*/  SYNCS.PHASECHK.TRANS64.TRYWAIT P0, [R0+URZ+0x128], R3 ;  /* 0x00012803000075a7 */ /* 0x0002e600080011ff */
[----:B---3--:R-:W-:Y:S05]  /*5590*/  @!P0 NANOSLEEP.SYNCS 0x989680 ;  /* 0x009896800000895d */ /* 0x008fea0003900000 */
[----:B------:R-:W3:Y:S02]  /*55a0*/  @!P0 SYNCS.PHASECHK.TRANS64 P0, [R0+URZ+0x128], R3 ;  /* 0x00012803000085a7 */ /* 0x000ee400080010ff */
[----:B--23--:R-:W-:Y:S05]  /*55b0*/  @P0 EXIT ;  /* 0x000000000000094d */ /* 0x00cfea0003800000 */
[----:B------:R-:W-:Y:S05]  /*55c0*/  BRA `(.L_x_109) ;  /* 0xfffffffc00e87947 */ /* 0x000fea000383ffff */
.L_x_100:
[----:B------:R-:W-:-:S06]  /*55d0*/  UISETP.GE.AND UP1, UPT, UR10, 0x4, UPT ;  /* 0x000000040a00788c */ /* 0x000fcc000bf26270 */
[----:B------:R-:W-:-:S13]  /*55e0*/  PLOP3.LUT P0, PT, PT, PT, UP1, 0x80, 0x8 ;  /* 0x000000000008781c */ /* 0x000fda0003f0f018 */
[----:B------:R-:W-:Y:S05]  /*55f0*/  @!P0 EXIT ;  /* 0x000000000000894d */ /* 0x000fea0003800000 */
[----:B------:R-:W-:Y:S01]  /*5600*/  BAR.SYNC.DEFER_BLOCKING 0x6, 0xa0 ;  /* 0x0182800000007b1d */ /* 0x000fe20000010000 */
[C---:B------:R-:W-:Y:S01]  /*5610*/  IMAD.SHL.U32 R4, R103.reuse, 0x40, RZ ;  /* 0x0000004067047824 */ /* 0x040fe200078e00ff */
[----:B------:R-:W-:Y:S01]  /*5620*/  CS2R R108, SRZ ;  /* 0x00000000006c7805 */ /* 0x000fe2000001ff00 */
[C---:B------:R-:W-:Y:S02]  /*5630*/  IMAD.SHL.U32 R2, R103.reuse, 0x8, RZ ;  /* 0x0000000867027824 */ /* 0x040fe400078e00ff */
[----:B------:R-:W-:Y:S01]  /*5640*/  IMAD.SHL.U32 R105, R106, 0x800, RZ ;  /* 0x000008006a697824 */ /* 0x000fe200078e00ff */
[----:B------:R-:W-:Y:S01]  /*5650*/  UMOV UR43, 0x400 ;  /* 0x00000400002b7882 */ /* 0x000fe20000000000 */
[C---:B------:R-:W-:Y:S01]  /*5660*/  LOP3.LUT R3, R4.reuse, 0x180, RZ, 0xc0, !PT ;  /* 0x0000018004037812 */ /* 0x040fe200078ec0ff */
[----:B------:R-:W-:Y:S01]  /*5670*/  ULEA UR43, UR37, UR43, 0x18 ;  /* 0x0000002b252b7291 */ /* 0x000fe2000f8ec0ff */
[----:B------:R-:W1:Y:S01]  /*5680*/  LDC R101, c[0x0][0x370] ;  /* 0x0000dc00ff657b82 */ /* 0x000e620000000800 */
[----:B------:R-:W-:Y:S01]  /*5690*/  LOP3.LUT R4, R4, 0x640, RZ, 0xc0, !PT ;  /* 0x0000064004047812 */ /* 0x000fe200078ec0ff */
[----:B------:R-:W-:Y:S01]  /*56a0*/  IMAD.U32 R47, R103, 0x10000, RZ ;  /* 0x00010000672f7824 */ /* 0x000fe200078e00ff */
[----:B------:R-:W-:Y:S01]  /*56b0*/  LOP3.LUT R2, R3, 0x30, R2, 0xf8, !PT ;  /* 0x0000003003027812 */ /* 0x000fe200078ef802 */
[----:B------:R-:W-:Y:S01]  /*56c0*/  IMAD.SHL.U32 R104, R103, 0x10, RZ ;  /* 0x0000001067687824 */ /* 0x000fe200078e00ff */
[----:B------:R-:W-:Y:S01]  /*56d0*/  SHF.R.U32.HI R3, RZ, 0x1, R103 ;  /* 0x00000001ff037819 */ /* 0x000fe20000011667 */
[----:B------:R-:W-:Y:S01]  /*56e0*/  UIADD3 UR4, UPT, UPT, UR43, 0x1200, URZ ;  /* 0x000012002b047890 */ /* 0x000fe2000fffe0ff */
[----:B------:R-:W-:Y:S01]  /*56f0*/  LOP3.LUT R105, R4, 0x800, R105, 0xf8, !PT ;  /* 0x0000080004697812 */ /* 0x000fe200078ef869 */
[----:B------:R-:W2:Y:S01]  /*5700*/  LDC R42, c[0x0][0xb0c] ;  /* 0x0002c300ff2a7b82 */ /* 0x000ea20000000800 */
[----:B------:R-:W-:Y:S01]  /*5710*/  LOP3.LUT R4, R2, 0x20, R3, 0x78, !PT ;  /* 0x0000002002047812 */ /* 0x000fe200078e7803 */
[----:B------:R-:W-:Y:S01]  /*5720*/  IMAD.SHL.U32 R2, R106, 0x200000, RZ ;  /* 0x002000006a027824 */ /* 0x000fe200078e00ff */
[----:B------:R-:W-:Y:S01]  /*5730*/  LOP3.LUT R104, R104, 0x20, RZ, 0xc0, !PT ;  /* 0x0000002068687812 */ /* 0x000fe200078ec0ff */
[----:B------:R-:W-:Y:S01]  /*5740*/  IMAD.MOV.U32 R44, RZ, RZ, RZ ;  /* 0x000000ffff2c7224 */ /* 0x000fe200078e00ff */
[----:B------:R-:W-:Y:S01]  /*5750*/  LOP3.LUT R105, R105, R4, RZ, 0xfc, !PT ;  /* 0x0000000469697212 */ /* 0x000fe200078efcff */
[----:B------:R-:W-:Y:S01]  /*5760*/  IMAD.MOV.U32 R110, RZ, RZ, RZ ;  /* 0x000000ffff6e7224 */ /* 0x000fe200078e00ff */
[----:B------:R-:W3:Y:S01]  /*5770*/  LDS R0, [UR43+0x1f0] ;  /* 0x0001f02bff007984 */ /* 0x000ee20008000800 */
[----:B------:R-:W4:Y:S01]  /*5780*/  LDC R100, c[0x0][0xb20] ;  /* 0x0002c800ff647b82 */ /* 0x000f220000000800 */
[----:B------:R-:W-:Y:S01]  /*5790*/  LOP3.LUT R2, R2, 0x200000, RZ, 0xc0, !PT ;  /* 0x0020000002027812 */ /* 0x000fe200078ec0ff */
[----:B------:R-:W-:Y:S01]  /*57a0*/  VIADD R3, R105, UR43 ;  /* 0x0000002b69037c36 */ /* 0x000fe20008000000 */
[----:B------:R-:W1:Y:S01]  /*57b0*/  LDCU.64 UR46, c[0x0][0x348] ;  /* 0x00006900ff2e77ac */ /* 0x000e620008000a00 */
[----:B------:R-:W-:Y:S01]  /*57c0*/  IMAD.MOV.U32 R114, RZ, RZ, RZ ;  /* 0x000000ffff727224 */ /* 0x000fe200078e00ff */
[----:B------:R-:W-:Y:S01]  /*57d0*/  LOP3.LUT R47, R2, 0x400000, R47, 0xf8, !PT ;  /* 0x00400000022f7812 */ /* 0x000fe200078ef82f */
[----:B------:R-:W-:Y:S01]  /*57e0*/  IMAD.U32 R111, RZ, RZ, UR4 ;  /* 0x00000004ff6f7e24 */ /* 0x000fe2000f8e00ff */
[----:B------:R-:W-:Y:S01]  /*57f0*/  IADD3 R104, PT, PT, -R104, 0x200, R3 ;  /* 0x0000020068687810 */ /* 0x000fe20007ffe103 */
[----:B------:R-:W1:Y:S01]  /*5800*/  LDC R41, c[0x0][0xb30] ;  /* 0x0002cc00ff297b82 */ /* 0x000e620000000800 */
[----:B------:R-:W1:Y:S01]  /*5810*/  LDCU.64 UR38, c[0x0][0x888] ;  /* 0x00011100ff2677ac */ /* 0x000e620008000a00 */
[----:B------:R-:W-:-:S06]  /*5820*/  UIADD3 UR42, UPT, UPT, UR43, 0x200, URZ ;  /* 0x000002002b2a7890 */ /* 0x000fcc000fffe0ff */
[----:B------:R-:W1:Y:S08]  /*5830*/  LDC.64 R90, c[0x0][0xb10] ;  /* 0x0002c400ff5a7b82 */ /* 0x000e700000000a00 */
[----:B------:R-:W1:Y:S08]  /*5840*/  LDC.64 R38, c[0x0][0xb18] ;  /* 0x0002c600ff267b82 */ /* 0x000e700000000a00 */
[----:B------:R-:W1:Y:S01]  /*5850*/  LDC.64 R86, c[0x0][0x888] ;  /* 0x00022200ff567b82 */ /* 0x000e620000000a00 */
[----:B---3--:R-:W-:-:S07]  /*5860*/  IMAD.IADD R47, R0, 0x1, R47 ;  /* 0x00000001002f7824 */ /* 0x008fce00078e022f */
[----:B------:R-:W3:Y:S08]  /*5870*/  LDC.64 R36, c[0x0][0xb28] ;  /* 0x0002ca00ff247b82 */ /* 0x000ef00000000a00 */
[----:B------:R-:W1:Y:S08]  /*5880*/  LDC.64 R88, c[0x0][0x890] ;  /* 0x00022400ff587b82 */ /* 0x000e700000000a00 */
[----:B------:R-:W1:Y:S08]  /*5890*/  LDC.64 R84, c[0x0][0x8b0] ;  /* 0x00022c00ff547b82 */ /* 0x000e700000000a00 */
[----:B------:R-:W1:Y:S08]  /*58a0*/  LDC.64 R82, c[0x0][0x8a8] ;  /* 0x00022a00ff527b82 */ /* 0x000e700000000a00 */
[----:B--2-4-:R-:W1:Y:S02]  /*58b0*/  LDC R102, c[0x0][0x374] ;  /* 0x0000dd00ff667b82 */ /* 0x014e640000000800 */
.L_x_127:
[C---:B------:R-:W-:Y:S02]  /*58c0*/  LEA R0, R114.reuse, UR43, 0x3 ;  /* 0x0000002b72007c11 */ /* 0x040fe4000f8e18ff */
[----:B------:R-:W-:Y:S02]  /*58d0*/  SHF.L.U32 R3, R109, 0x1f, RZ ;  /* 0x0000001f6d037819 */ /* 0x000fe400000006ff */
[----:B------:R-:W-:Y:S02]  /*58e0*/  LEA R16, R114, UR43, 0x4 ;  /* 0x0000002b72107c11 */ /* 0x000fe4000f8e20ff */
[----:B--2---:R-:W2:Y:S02]  /*58f0*/  SYNCS.PHASECHK.TRANS64.TRYWAIT P0, [R0+URZ+0x140], R3 ;  /* 0x00014003000075a7 */ /* 0x004ea400080011ff */
[----:B-12---:R-:W-:Y:S05]  /*5900*/  @!P0 BRA `(.L_x_110) ;  /* 0x0000002400ec8947 */ /* 0x006fea0003800000 */
.L_x_190:
[----:B------:R-:W4:Y:S01]  /*5910*/  LDC.64 R12, c[0x0][0xb10] ;  /* 0x0002c400ff0c7b82 */ /* 0x000f220000000a00 */
[----:B------:R-:W3:Y:S01]  /*5920*/  LDS.128 R16, [R16+0x1d0] ;  /* 0x0001d00010107984 */ /* 0x000ee20000000c00 */
[----:B-1----:R-:W-:Y:S01]  /*5930*/  ISETP.NE.AND P1, PT, R41, 0x1, PT ;  /* 0x000000012900780c */ /* 0x002fe20003f25270 */
[----:B--2---:R-:W-:Y:S01]  /*5940*/  VIADD R0, R0, 0x150 ;  /* 0x0000015000007836 */ /* 0x004fe20000000000 */
[----:B------:R-:W-:Y:S04]  /*5950*/  ISETP.GE.AND P0, PT, R40, 0x1, PT ;  /* 0x000000012800780c */ /* 0x000fe80003f06270 */
[----:B------:R-:W1:Y:S01]  /*5960*/  LDC.64 R10, c[0x0][0xb18] ;  /* 0x0002c600ff0a7b82 */ /* 0x000e620000000a00 */
[----:B------:R-:W-:Y:S01]  /*5970*/  PRMT R0, RZ, 0x654, R0 ;  /* 0x00000654ff007816 */ /* 0x000fe20000000000 */
[----:B------:R-:W-:Y:S01]  /*5980*/  @!PT LDS RZ, [RZ] ;  /* 0x00000000fffff984 */ /* 0x000fe20000000800 */
[----:B------:R-:W-:Y:S01]  /*5990*/  @!PT LDS RZ, [RZ] ;  /* 0x00000000fffff984 */ /* 0x000fe20000000800 */
[----:B------:R-:W-:Y:S01]  /*59a0*/  @!PT LDS RZ, [RZ] ;  /* 0x00000000fffff984 */ /* 0x000fe20000000800 */
[----:B------:R-:W-:Y:S01]  /*59b0*/  @!PT LDS RZ, [RZ] ;  /* 0x00000000fffff984 */ /* 0x000fe20000000800 */
[----:B------:R2:W-:Y:S06]  /*59c0*/  MEMBAR.ALL.CTA ;  /* 0x0000000000007992 */ /* 0x0005ec0000008000 */
[----:B--2---:R-:W2:Y:S01]  /*59d0*/  FENCE.VIEW.ASYNC.S ;  /* 0x00000000000073c6 */ /* 0x004ea20000000000 */
[----:B------:R-:W1:Y:S08]  /*59e0*/  @!P1 LDC R14, c[0x0][0xb20] ;  /* 0x0002c800ff0e9b82 */ /* 0x000e700000000800 */
[----:B------:R-:W1:Y:S01]  /*59f0*/  @!P1 LDC R9, c[0x0][0xb0c] ;  /* 0x0002c300ff099b82 */ /* 0x000e620000000800 */
[----:B--2---:R2:W-:Y:S01]  /*5a00*/  SYNCS.ARRIVE.TRANS64.RED.A1T0 RZ, [R0+URZ], RZ ;  /* 0x000000ff00ff79a7 */ /* 0x0045e200081004ff */
[----:B---3--:R-:W-:Y:S04]  /*5a10*/  LOP3.LUT P4, RZ, R18, 0x1, RZ, 0xc0, !PT ;  /* 0x0000000112ff7812 */ /* 0x008fe8000788c0ff */
[----:B------:R-:W-:Y:S09]  /*5a20*/  P2R R112, PR, RZ, 0x10 ;  /* 0x00000010ff707803 */ /* 0x000ff20000000000 */
[----:B------:R-:W-:Y:S02]  /*5a30*/  @P4 MOV R45, R16 ;  /* 0x00000010002d4202 */ /* 0x000fe40000000f00 */
[----:B------:R-:W-:Y:S01]  /*5a40*/  @P4 LOP3.LUT R43, R17, 0xffff, RZ, 0xc0, !PT ;  /* 0x0000ffff112b4812 */ /* 0x000fe200078ec0ff */
[----:B--2-4-:R-:W-:Y:S06]  /*5a50*/  @!P0 BRA `(.L_x_111) ;  /* 0x0000000000a48947 */ /* 0x014fec0003800000 */
[----:B------:R-:W-:Y:S01]  /*5a60*/  IMAD.HI.U32 R21, R102, R39, RZ ;  /* 0x0000002766157227 */ /* 0x000fe200078e00ff */
[----:B------:R-:W-:Y:S02]  /*5a70*/  ISETP.NE.AND P0, PT, R38, 0x1, PT ;  /* 0x000000012600780c */ /* 0x000fe40003f05270 */
[----:B------:R-:W-:Y:S01]  /*5a80*/  ISETP.NE.AND P2, PT, R40, 0x1, PT ;  /* 0x000000012800780c */ /* 0x000fe20003f45270 */
[----:B------:R-:W-:Y:S01]  /*5a90*/  IMAD.HI.U32 R20, R101, R90, RZ ;  /* 0x0000005a65147227 */ /* 0x000fe200078e00ff */
[----:B------:R-:W-:Y:S02]  /*5aa0*/  SHF.R.U32.HI R21, RZ, R100, R21 ;  /* 0x00000064ff157219 */ /* 0x000fe40000011615 */
[----:B------:R-:W-:Y:S01]  /*5ab0*/  ISETP.NE.AND P3, PT, R42, 0x1, PT ;  /* 0x000000012a00780c */ /* 0x000fe20003f65270 */
[----:B------:R-:W-:Y:S01]  /*5ac0*/  IMAD.HI.U32 R24, R45, R90, RZ ;  /* 0x0000005a2d187227 */ /* 0x000fe200078e00ff */
[----:B------:R-:W-:Y:S02]  /*5ad0*/  SHF.R.U32.HI R20, RZ, R91, R20 ;  /* 0x0000005bff147219 */ /* 0x000fe40000011614 */
[----:B------:R-:W-:Y:S01]  /*5ae0*/  SEL R3, R102, R21, !P0 ;  /* 0x0000001566037207 */ /* 0x000fe20004000000 */
[----:B------:R-:W-:Y:S01]  /*5af0*/  IMAD.HI.U32 R21, R43, R39, RZ ;  /* 0x000000272b157227 */ /* 0x000fe200078e00ff */
[----:B------:R-:W-:Y:S02]  /*5b00*/  SEL R7, R101, R20, !P3 ;  /* 0x0000001465077207 */ /* 0x000fe40005800000 */
[----:B------:R-:W-:Y:S01]  /*5b10*/  SHF.R.U32.HI R24, RZ, R91, R24 ;  /* 0x0000005bff187219 */ /* 0x000fe20000011618 */
[-C--:B------:R-:W-:Y:S04]  /*5b20*/  IMAD.HI.U32 R20, R3, R36.reuse, RZ ;  /* 0x0000002403147227 */ /* 0x080fe800078e00ff */
[----:B------:R-:W-:Y:S01]  /*5b30*/  IMAD.HI.U32 R22, R7, R36, RZ ;  /* 0x0000002407167227 */ /* 0x000fe200078e00ff */
[-C--:B------:R-:W-:Y:S02]  /*5b40*/  @P2 SHF.R.U32.HI R3, RZ, R37.reuse, R20 ;  /* 0x00000025ff032219 */ /* 0x080fe40000011614 */
[----:B------:R-:W-:Y:S02]  /*5b50*/  SHF.R.U32.HI R20, RZ, R100, R21 ;  /* 0x00000064ff147219 */ /* 0x000fe40000011615 */
[----:B------:R-:W-:Y:S01]  /*5b60*/  @P2 SHF.R.U32.HI R7, RZ, R37, R22 ;  /* 0x00000025ff072219 */ /* 0x000fe20000011616 */
[C---:B------:R-:W-:Y:S01]  /*5b70*/  IMAD R2, R40.reuse, R3, RZ ;  /* 0x0000000328027224 */ /* 0x040fe200078e02ff */
[----:B------:R-:W-:Y:S02]  /*5b80*/  SEL R5, R43, R20, !P0 ;  /* 0x000000142b057207 */ /* 0x000fe40004000000 */
[----:B------:R-:W-:Y:S01]  /*5b90*/  SEL R3, R45, R24, !P3 ;  /* 0x000000182d037207 */ /* 0x000fe20005800000 */
[----:B------:R-:W-:Y:S01]  /*5ba0*/  IMAD R4, R40, R7, RZ ;  /* 0x0000000728047224 */ /* 0x000fe200078e02ff */
[C---:B------:R-:W-:Y:S01]  /*5bb0*/  ISETP.GE.AND P0, PT, R5.reuse, R2, PT ;  /* 0x000000020500720c */ /* 0x040fe20003f06270 */
[----:B------:R-:W-:Y:S03]  /*5bc0*/  IMAD.HI.U32 R6, R5, R36, RZ ;  /* 0x0000002405067227 */ /* 0x000fe600078e00ff */
[----:B------:R-:W-:Y:S01]  /*5bd0*/  ISETP.GE.OR P0, PT, R3, R4, P0 ;  /* 0x000000040300720c */ /* 0x000fe20000706670 */
[----:B------:R-:W-:Y:S01]  /*5be0*/  IMAD.MOV R4, RZ, RZ, -R3 ;  /* 0x000000ffff047224 */ /* 0x000fe200078e0a03 */
[-C--:B------:R-:W-:Y:S03]  /*5bf0*/  SHF.R.U32.HI R6, RZ, R37.reuse, R6 ;  /* 0x00000025ff067219 */ /* 0x080fe60000011606 */
[----:B------:R-:W-:Y:S01]  /*5c00*/  IMAD R45, R42, R4, R45 ;  /* 0x000000042a2d7224 */ /* 0x000fe200078e022d */
[----:B------:R-:W-:Y:S05]  /*5c10*/  SEL R15, R5, R6, !P2 ;  /* 0x00000006050f7207 */ /* 0x000fea0005000000 */
[----:B------:R-:W-:Y:S02]  /*5c20*/  IMAD.MOV R6, RZ, RZ, -R15 ;  /* 0x000000ffff067224 */ /* 0x000fe400078e0a0f */
[C---:B------:R-:W-:Y:S04]  /*5c30*/  @!P0 IMAD.HI.U32 R2, R3.reuse, R36, RZ ;  /* 0x0000002403028227 */ /* 0x040fe800078e00ff */
[----:B------:R-:W-:Y:S01]  /*5c40*/  IMAD R6, R40, R6, R5 ;  /* 0x0000000628067224 */ /* 0x000fe200078e0205 */
[----:B------:R-:W-:Y:S04]  /*5c50*/  @!P0 SHF.R.U32.HI R2, RZ, R37, R2 ;  /* 0x00000025ff028219 */ /* 0x000fe80000011602 */
[----:B------:R-:W-:Y:S02]  /*5c60*/  @!P0 SEL R0, R3, R2, !P2 ;  /* 0x0000000203008207 */ /* 0x000fe40005000000 */
[----:B------:R-:W-:Y:S02]  /*5c70*/  IADD3 R2, PT, PT, -R5, RZ, RZ ;  /* 0x000000ff05027210 */ /* 0x000fe40007ffe1ff */
[----:B------:R-:W-:Y:S01]  /*5c80*/  @!P0 IADD3 R8, PT, PT, R15, -R0, RZ ;  /* 0x800000000f088210 */ /* 0x000fe20007ffe0ff */
[----:B------:R-:W-:Y:S02]  /*5c90*/  @!P0 IMAD R0, R7, R6, R0 ;  /* 0x0000000607008224 */ /* 0x000fe400078e0200 */
[----:B------:R-:W-:Y:S02]  /*5ca0*/  IMAD R43, R38, R2, R43 ;  /* 0x00000002262b7224 */ /* 0x000fe400078e022b */
[----:B------:R-:W-:Y:S02]  /*5cb0*/  @!P0 IMAD R5, R8, R40, R3 ;  /* 0x0000002808058224 */ /* 0x000fe400078e0203 */
[----:B------:R-:W-:Y:S04]  /*5cc0*/  @!P0 IMAD.MOV.U32 R3, RZ, RZ, R0 ;  /* 0x000000ffff038224 */ /* 0x000fe800078e0000 */
[----:B------:R-:W-:Y:S02]  /*5cd0*/  IMAD R45, R3, R42, R45 ;  /* 0x0000002a032d7224 */ /* 0x000fe400078e022d */
[----:B------:R-:W-:Y:S07]  /*5ce0*/  IMAD R43, R5, R38, R43 ;  /* 0x00000026052b7224 */ /* 0x000fee00078e022b */
.L_x_111:
[----:B------:R-:W-:Y:S01]  /*5cf0*/  @!P1 IMAD.HI.U32 R0, R45, R12, RZ ;  /* 0x0000000c2d009227 */ /* 0x000fe200078e00ff */
[----:B-1----:R-:W-:Y:S01]  /*5d00*/  @!P1 ISETP.NE.AND P0, PT, R10, 0x1, PT ;  /* 0x000000010a00980c */ /* 0x002fe20003f05270 */
[----:B------:R-:W-:Y:S01]  /*5d10*/  ULOP3.LUT UP0, URZ, UR42, 0x1b0, URZ, 0xc0, !UPT ;  /* 0x000001b02aff7892 */ /* 0x000fe2000f80c0ff */
[----:B------:R-:W-:Y:S01]  /*5d20*/  @!P1 ISETP.NE.AND P2, PT, R9, 0x1, PT ;  /* 0x000000010900980c */ /* 0x000fe20003f45270 */
[----:B------:R-:W-:Y:S01]  /*5d30*/  @!P1 IMAD.HI.U32 R3, R43, R11, RZ ;  /* 0x0000000b2b039227 */ /* 0x000fe200078e00ff */
[----:B------:R-:W-:Y:S02]  /*5d40*/  @!P1 SHF.R.U32.HI R0, RZ, R13, R0 ;  /* 0x0000000dff009219 */ /* 0x000fe40000011600 */
[----:B------:R-:W-:Y:S01]  /*5d50*/  @P4 SHF.R.U32.HI R107, RZ, 0x10, R17 ;  /* 0x00000010ff6b4819 */ /* 0x000fe20000011611 */
[----:B------:R-:W-:Y:S01]  /*5d60*/  VIADD R114, R114, 0x1 ;  /* 0x0000000172727836 */ /* 0x000fe20000000000 */
[----:B------:R-:W-:Y:S02]  /*5d70*/  @!P1 SHF.R.U32.HI R2, RZ, R14, R3 ;  /* 0x0000000eff029219 */ /* 0x000fe40000011603 */
[----:B------:R-:W-:Y:S02]  /*5d80*/  @!P1 SEL R3, R45, R0, !P2 ;  /* 0x000000002d039207 */ /* 0x000fe40005000000 */
[----:B------:R-:W-:Y:S05]  /*5d90*/  @!P1 SEL R2, R43, R2, !P0 ;  /* 0x000000022b029207 */ /* 0x000fea0004000000 */
[----:B------:R-:W-:Y:S02]  /*5da0*/  @!P1 IMAD.IADD R0, R2, 0x1, -R3 ;  /* 0x0000000102009824 */ /* 0x000fe400078e0a03 */
[----:B------:R-:W-:Y:S02]  /*5db0*/  @!P1 IMAD.IADD R2, R3, 0x1, -R2 ;  /* 0x0000000103029824 */ /* 0x000fe400078e0a02 */
[----:B------:R-:W-:Y:S02]  /*5dc0*/  @!P1 IMAD R45, R0, R9, R45 ;  /* 0x00000009002d9224 */ /* 0x000fe400078e022d */
[----:B------:R-:W-:Y:S01]  /*5dd0*/  @!P1 IMAD R43, R2, R10, R43 ;  /* 0x0000000a022b9224 */ /* 0x000fe200078e022b */
[----:B------:R-:W-:Y:S06]  /*5de0*/  BRA.U !UP0, `(.L_x_112) ;  /* 0x0000000108407547 */ /* 0x000fec000b800000 */
[----:B------:R-:W1:Y:S01]  /*5df0*/  LDCU.64 UR8, c[0x4][0x80] ;  /* 0x01001000ff0877ac */ /* 0x000e620008000a00 */
[----:B------:R-:W-:Y:S01]  /*5e00*/  MOV R3, 0x0 ;  /* 0x0000000000037802 */ /* 0x000fe20000000f00 */
[----:B------:R-:W-:Y:S02]  /*5e10*/  HFMA2 R12, -RZ, RZ, 0, 5.9604644775390625e-08 ;  /* 0x00000001ff0c7431 */ /* 0x000fe400000001ff */
[----:B------:R-:W-:Y:S02]  /*5e20*/  IMAD.MOV.U32 R8, RZ, RZ, 0x70 ;  /* 0x00000070ff087424 */ /* 0x000fe400078e00ff */
[----:B------:R-:W-:Y:S01]  /*5e30*/  IMAD.MOV.U32 R13, RZ, RZ, RZ ;  /* 0x000000ffff0d7224 */ /* 0x000fe200078e00ff */
[----:B------:R-:W2:Y:S01]  /*5e40*/  LDCU.64 UR6, c[0x4][0x88] ;  /* 0x01001100ff0677ac */ /* 0x000ea20008000a00 */
[----:B------:R-:W3:Y:S01]  /*5e50*/  LDC.64 R2, c[0x4][R3] ;  /* 0x0100000003027b82 */ /* 0x000ee20000000a00 */
[----:B------:R-:W4:Y:S01]  /*5e60*/  LDCU.64 UR4, c[0x4][0x8] ;  /* 0x01000100ff0477ac */ /* 0x000f220008000a00 */
[----:B-1----:R-:W-:Y:S01]  /*5e70*/  MOV R5, UR9 ;  /* 0x0000000900057c02 */ /* 0x002fe20008000f00 */
[----:B------:R-:W-:Y:S01]  /*5e80*/  IMAD.U32 R4, RZ, RZ, UR8 ;  /* 0x00000008ff047e24 */ /* 0x000fe2000f8e00ff */
[----:B--2---:R-:W-:Y:S01]  /*5e90*/  MOV R7, UR7 ;  /* 0x0000000700077c02 */ /* 0x004fe20008000f00 */
[----:B------:R-:W-:Y:S01]  /*5ea0*/  IMAD.U32 R6, RZ, RZ, UR6 ;  /* 0x00000006ff067e24 */ /* 0x000fe2000f8e00ff */
[----:B----4-:R-:W-:Y:S01]  /*5eb0*/  MOV R11, UR5 ;  /* 0x00000005000b7c02 */ /* 0x010fe20008000f00 */
[----:B------:R-:W-:Y:S02]  /*5ec0*/  IMAD.U32 R10, RZ, RZ, UR4 ;  /* 0x00000004ff0a7e24 */ /* 0x000fe4000f8e00ff */
[----:B------:R-:W-:Y:S07]  /*5ed0*/  LEPC R20, `(.L_x_112) ;  /* 0x000000001014794e */ /* 0x000fee0000000000 */
[----:B---3-5:R-:W-:Y:S05]  /*5ee0*/  CALL.ABS.NOINC R2 ;  /* 0x0000000002007343 */ /* 0x028fea0003c00000 */
.L_x_112:
[----:B------:R-:W-:Y:S01]  /*5ef0*/  LOP3.LUT P0, RZ, R111, 0x1b0, RZ, 0xc0, !PT ;  /* 0x000001b06fff7812 */ /* 0x000fe2000780c0ff */
[----:B------:R-:W-:Y:S11]  /*5f00*/  BSSY.RECONVERGENT B6, `(.L_x_113) ;  /* 0x0000013000067945 */ /* 0x000ff60003800200 */
[----:B------:R-:W-:Y:S01]  /*5f10*/  @!UPT UIADD3 URZ, UPT, UPT, URZ, URZ, URZ ;  /* 0x000000fffffff290 */ /* 0x000fe2000fffe0ff */
[----:B------:R-:W-:Y:S05]  /*5f20*/  @!P0 BRA `(.L_x_114) ;  /* 0x0000000000408947 */ /* 0x000fea0003800000 */
        /* <DEDUP_REMOVED lines=16> */
.L_x_114:
[----:B------:R-:W-:Y:S05]  /*6030*/  BSYNC.RECONVERGENT B6 ;  /* 0x0000000000067941 */ /* 0x000fea0003800200 */
.L_x_113:
[----:B------:R-:W-:Y:S01]  /*6040*/  ISETP.NE.U32.AND P3, PT, R88, RZ, PT ;  /* 0x000000ff5800720c */ /* 0x000fe20003f65070 */
[----:B------:R-:W-:Y:S01]  /*6050*/  UISETP.NE.AND UP1, UPT, UR44, URZ, UPT ;  /* 0x000000ff2c00728c */ /* 0x000fe2000bf25270 */
[----:B------:R-:W-:Y:S02]  /*6060*/  ISETP.NE.U32.AND P4, PT, R84, RZ, PT ;  /* 0x000000ff5400720c */ /* 0x000fe40003f85070 */
[----:B------:R-:W-:Y:S02]  /*6070*/  ISETP.NE.AND.EX P3, PT, R89, RZ, PT, P3 ;  /* 0x000000ff5900720c */ /* 0x000fe40003f65330 */
[----:B------:R-:W-:Y:S02]  /*6080*/  PLOP3.LUT P1, PT, PT, PT, PT, 0x8, 0x80 ;  /* 0x000000000080781c */ /* 0x000fe40003f2e170 */
[----:B------:R-:W-:Y:S02]  /*6090*/  PLOP3.LUT P0, PT, PT, PT, UP1, 0x80, 0x8 ;  /* 0x000000000008781c */ /* 0x000fe40003f0f018 */
[----:B------:R-:W-:Y:S02]  /*60a0*/  ISETP.NE.AND.EX P4, PT, R85, RZ, PT, P4 ;  /* 0x000000ff5500720c */ /* 0x000fe40003f85340 */
[----:B------:R-:W1:Y:S09]  /*60b0*/  @UP1 LDCU.64 UR4, c[0x0][0x888] ;  /* 0x00011100ff0417ac */ /* 0x000e720008000a00 */
[----:B------:R-:W-:Y:S01]  /*60c0*/  @P0 PLOP3.LUT P1, PT, P3, PT, PT, 0x80, 0x8 ;  /* 0x000000000008081c */ /* 0x000fe20001f2f070 */
[----:B-1----:R-:W-:Y:S04]  /*60d0*/  @UP1 UISETP.NE.U32.AND UP0, UPT, UR4, URZ, UPT ;  /* 0x000000ff0400128c */ /* 0x002fe8000bf05070 */
[----:B------:R-:W-:Y:S04]  /*60e0*/  @UP1 UISETP.NE.AND.EX UP0, UPT, UR5, URZ, UPT, UP0 ;  /* 0x000000ff0500128c */ /* 0x000fe8000bf05300 */
[----:B------:R-:W-:Y:S01]  /*60f0*/  @UP1 USEL UR4, URZ, 0xffffffff, UP0 ;  /* 0xffffffffff041887 */ /* 0x000fe20008000000 */
[----:B------:R-:W-:Y:S11]  /*6100*/  @!P3 BRA `(.L_x_115) ;  /* 0x00000000002cb947 */ /* 0x000ff60003800000 */
[----:B------:R-:W-:Y:S01]  /*6110*/  ISETP.NE.U32.AND P2, PT, R86, RZ, PT ;  /* 0x000000ff5600720c */ /* 0x000fe20003f45070 */
[----:B------:R-:W-:Y:S03]  /*6120*/  IMAD.MOV.U32 R99, RZ, RZ, 0x1 ;  /* 0x00000001ff637424 */ /* 0x000fe600078e00ff */
[----:B------:R-:W-:Y:S11]  /*6130*/  ISETP.NE.AND.EX P2, PT, R87, RZ, PT, P2 ;  /* 0x000000ff5700720c */ /* 0x000ff60003f45320 */
[----:B------:R-:W-:Y:S02]  /*6140*/  @!UPT UIADD3 URZ, UPT, UPT, URZ, URZ, URZ ;  /* 0x000000fffffff290 */ /* 0x000fe4000fffe0ff */
[----:B------:R-:W1:Y:S01]  /*6150*/  @P2 LDC.64 R2, c[0x0][0x888] ;  /* 0x00022200ff022b82 */ /* 0x000e620000000a00 */
[----:B------:R-:W-:Y:S04]  /*6160*/  @P2 IMAD R0, R88, UR36, RZ ;  /* 0x0000002458002c24 */ /* 0x000fe8000f8e02ff */
[----:B-1----:R-:W-:Y:S04]  /*6170*/  @P2 IMAD.WIDE R2, R0, 0x4, R2 ;  /* 0x0000000400022825 */ /* 0x002fe800078e0202 */
[----:B------:R-:W-:Y:S01]  /*6180*/  HFMA2 R0, -RZ, RZ, 0, 5.9604644775390625e-08 ;  /* 0x00000001ff007431 */ /* 0x000fe200000001ff */
[----:B-----5:R1:W5:Y:S04]  /*6190*/  @P2 LDG.E R48, desc[UR40][R2.64] ;  /* 0x0000002802302981 */ /* 0x020368000c1e1900 */
[----:B------:R-:W-:Y:S01]  /*61a0*/  @!P2 PRMT R99, R0, 0x7610, R99 ;  /* 0x000076100063a816 */ /* 0x000fe20000000063 */
[----:B-1----:R-:W2:Y:S06]  /*61b0*/  @!P2 LDC R48, c[0x0][0x880] ;  /* 0x00022000ff30ab82 */ /* 0x002eac0000000800 */
.L_x_115:
[----:B------:R-:W-:Y:S05]  /*61c0*/  @!P4 BRA `(.L_x_116) ;  /* 0x000000000020c947 */ /* 0x000fea0003800000 */
[----:B------:R-:W-:Y:S04]  /*61d0*/  ISETP.NE.U32.AND P2, PT, R82, RZ, PT ;  /* 0x000000ff5200720c */ /* 0x000fe80003f45070 */
[----:B------:R-:W-:Y:S11]  /*61e0*/  ISETP.NE.AND.EX P2, PT, R83, RZ, PT, P2 ;  /* 0x000000ff5300720c */ /* 0x000ff60003f45320 */
[----:B------:R-:W-:Y:S02]  /*61f0*/  @!UPT UIADD3 URZ, UPT, UPT, URZ, URZ, URZ ;  /* 0x000000fffffff290 */ /* 0x000fe4000fffe0ff */
[----:B------:R-:W1:Y:S01]  /*6200*/  @P2 LDC.64 R2, c[0x0][0x8a8] ;  /* 0x00022a00ff022b82 */ /* 0x000e620000000a00 */
[----:B------:R-:W-:Y:S04]  /*6210*/  @P2 IMAD R0, R84, UR36, RZ ;  /* 0x0000002454002c24 */ /* 0x000fe8000f8e02ff */
[----:B-1----:R-:W-:Y:S05]  /*6220*/  @P2 IMAD.WIDE R2, R0, 0x4, R2 ;  /* 0x0000000400022825 */ /* 0x002fea00078e0202 */
[----:B-----5:R1:W5:Y:S02]  /*6230*/  @P2 LDG.E R46, desc[UR40][R2.64] ;  /* 0x00000028022e2981 */ /* 0x020364000c1e1900 */
[----:B-1----:R-:W3:Y:S02]  /*6240*/  @!P2 LDC R46, c[0x0][0x8a0] ;  /* 0x00022800ff2eab82 */ /* 0x002ee40000000800 */
.L_x_116:
[----:B--2--5:R-:W-:Y:S01]  /*6250*/  @P0 ISETP.NE.AND P4, PT, R48, RZ, PT ;  /* 0x000000ff3000020c */ /* 0x024fe20003f85270 */
[----:B------:R-:W-:Y:S01]  /*6260*/  IMAD.U32 R0, RZ, RZ, UR4 ;  /* 0x00000004ff007e24 */ /* 0x000fe2000f8e00ff */
[----:B------:R-:W-:Y:S01]  /*6270*/  @P0 LOP3.LUT P2, RZ, R99, 0xff, RZ, 0xc0, !PT ;  /* 0x000000ff63ff0812 */ /* 0x000fe2000784c0ff */
[----:B------:R-:W-:Y:S01]  /*6280*/  BSSY B1, `(.L_x_117) ;  /* 0x0000034000017945 */ /* 0x000fe20003800000 */
[----:B------:R-:W-:Y:S01]  /*6290*/  @P0 SEL R3, RZ, 0xffffffff, P4 ;  /* 0xffffffffff030807 */ /* 0x000fe20002000000 */
[C---:B------:R-:W-:Y:S01]  /*62a0*/  IMAD R32, R44.reuse, 0x20, R47 ;  /* 0x000000202c207824 */ /* 0x040fe200078e022f */
[----:B------:R-:W-:Y:S02]  /*62b0*/  LEA R113, R44, UR43, 0x3 ;  /* 0x0000002b2c717c11 */ /* 0x000fe4000f8e18ff */
[----:B------:R-:W-:Y:S02]  /*62c0*/  CS2R R58, SRZ ;  /* 0x00000000003a7805 */ /* 0x000fe4000001ff00 */
[----:B------:R-:W-:Y:S02]  /*62d0*/  @P1 SEL R3, R0, R3, !P2 ;  /* 0x0000000300031207 */ /* 0x000fe40005000000 */
[----:B------:R-:W-:Y:S02]  /*62e0*/  CS2R R56, SRZ ;  /* 0x0000000000387805 */ /* 0x000fe4000001ff00 */
[----:B------:R-:W-:Y:S02]  /*62f0*/  SHF.L.U32 R2, R110, 0x1f, RZ ;  /* 0x0000001f6e027819 */ /* 0x000fe400000006ff */
[----:B------:R-:W-:Y:S02]  /*6300*/  CS2R R54, SRZ ;  /* 0x0000000000367805 */ /* 0x000fe4000001ff00 */
[----:B------:R-:W-:Y:S02]  /*6310*/  @P0 LOP3.LUT R3, R3, 0x1, RZ, 0xc0, !PT ;  /* 0x0000000103030812 */ /* 0x000fe400078ec0ff */
[----:B------:R-:W-:Y:S02]  /*6320*/  CS2R R52, SRZ ;  /* 0x0000000000347805 */ /* 0x000fe4000001ff00 */
[----:B------:R-:W-:Y:S02]  /*6330*/  PLOP3.LUT P5, PT, PT, PT, PT, 0x8, 0x80 ;  /* 0x000000000080781c */ /* 0x000fe40003fae170 */
[----:B------:R-:W-:Y:S11]  /*6340*/  ISETP.NE.U32.OR P1, PT, R3, 0x1, !P0 ;  /* 0x000000010300780c */ /* 0x000ff60004725470 */
[----:B------:R-:W-:Y:S02]  /*6350*/  @!UPT UIADD3 URZ, UPT, UPT, URZ, URZ, URZ ;  /* 0x000000fffffff290 */ /* 0x000fe4000fffe0ff */
[----:B------:R-:W-:Y:S04]  /*6360*/  @P1 SHF.L.U32 R4, R108, 0x1f, RZ ;  /* 0x0000001f6c041819 */ /* 0x000fe800000006ff */
[----:B------:R-:W1:Y:S01]  /*6370*/  @P1 SYNCS.PHASECHK.TRANS64.TRYWAIT P0, [UR43+0x120], R4 ;  /* 0x00012004ff0015a7 */ /* 0x000e62000800112b */
[----:B------:R2:W4:Y:S01]  /*6380*/  SYNCS.PHASECHK.TRANS64.TRYWAIT P4, [R113+URZ+0x160], R2 ;  /* 0x00016002710075a7 */ /* 0x00052200080811ff */
[----:B-1----:R-:W-:Y:S01]  /*6390*/  @P1 PLOP3.LUT P5, PT, P0, PT, PT, 0x8, 0x80 ;  /* 0x000000000080181c */ /* 0x002fe200007ae170 */
[----:B------:R-:W-:Y:S01]  /*63a0*/  @!UPT UIADD3 URZ, UPT, UPT, URZ, URZ, URZ ;  /* 0x000000fffffff290 */ /* 0x000fe2000fffe0ff */
[----:B--2-4-:R-:W-:Y:S11]  /*63b0*/  @!P1 BRA `(.L_x_118) ;  /* 0x0000000000809947 */ /* 0x014ff60003800000 */
[----:B------:R-:W-:Y:S01]  /*63c0*/  ISETP.NE.U32.AND P0, PT, RZ, UR38, PT ;  /* 0x00000026ff007c0c */ /* 0x000fe2000bf05070 */
[----:B------:R-:W-:Y:S01]  /*63d0*/  BSSY B0, `(.L_x_119) ;  /* 0x0000012000007945 */ /* 0x000fe20003800000 */
[----:B------:R-:W-:Y:S02]  /*63e0*/  ISETP.NE.AND P2, PT, R48, RZ, PT ;  /* 0x000000ff3000720c */ /* 0x000fe40003f45270 */
[----:B------:R-:W-:Y:S02]  /*63f0*/  CS2R R54, SRZ ;  /* 0x0000000000367805 */ /* 0x000fe4000001ff00 */
[----:B------:R-:W-:Y:S02]  /*6400*/  ISETP.NE.AND.EX P0, PT, RZ, UR39, PT, P0 ;  /* 0x00000027ff007c0c */ /* 0x000fe4000bf05300 */
[----:B------:R-:W-:Y:S02]  /*6410*/  CS2R R52, SRZ ;  /* 0x0000000000347805 */ /* 0x000fe4000001ff00 */
[----:B------:R-:W-:Y:S02]  /*6420*/  LOP3.LUT P1, RZ, R99, 0xff, RZ, 0xc0, !PT ;  /* 0x000000ff63ff7812 */ /* 0x000fe4000782c0ff */
[----:B------:R-:W-:Y:S02]  /*6430*/  CS2R R58, SRZ ;  /* 0x00000000003a7805 */ /* 0x000fe4000001ff00 */
[----:B------:R-:W-:Y:S02]  /*6440*/  SEL R0, RZ, 0xffffffff, P2 ;  /* 0xffffffffff007807 */ /* 0x000fe40001000000 */
[----:B------:R-:W-:Y:S02]  /*6450*/  CS2R R56, SRZ ;  /* 0x0000000000387805 */ /* 0x000fe4000001ff00 */
[----:B------:R-:W-:Y:S04]  /*6460*/  SEL R3, RZ, 0xffffffff, P0 ;  /* 0xffffffffff037807 */ /* 0x000fe80000000000 */
[----:B------:R-:W-:Y:S04]  /*6470*/  @P3 SEL R0, R3, R0, !P1 ;  /* 0x0000000003003207 */ /* 0x000fe80004800000 */
[----:B------:R-:W-:Y:S04]  /*6480*/  LOP3.LUT R0, R0, 0x1, RZ, 0xc0, !PT ;  /* 0x0000000100007812 */ /* 0x000fe800078ec0ff */
[----:B------:R-:W-:Y:S01]  /*6490*/  ISETP.NE.U32.AND P0, PT, R0, 0x1, PT ;  /* 0x000000010000780c */ /* 0x000fe20003f05070 */
[----:B------:R-:W-:Y:S01]  /*64a0*/  @!UPT UIADD3 URZ, UPT, UPT, URZ, URZ, URZ ;  /* 0x000000fffffff290 */ /* 0x000fe2000fffe0ff */
[----:B------:R-:W-:Y:S11]  /*64b0*/  @!P5 BRA `(.L_x_120) ;  /* 0x00000000000cd947 */ /* 0x000ff60003800000 */
[----:B------:R-:W-:Y:S04]  /*64c0*/  SHF.L.U32 R3, R108, 0x1f, RZ ;  /* 0x0000001f6c037819 */ /* 0x000fe800000006ff */
[----:B------:R-:W1:Y:S02]  /*64d0*/  SYNCS.PHASECHK.TRANS64.TRYWAIT P1, [UR43+0x120], R3 ;  /* 0x00012003ff0075a7 */ /* 0x000e64000802112b */
[----:B-1----:R-:W-:Y:S05]  /*64e0*/  @!P1 BRA `(.L_x_121) ;  /* 0x0000001c00089947 */ /* 0x002fea0003800000 */
.L_x_120:
[----:B------:R-:W-:Y:S05]  /*64f0*/  BSYNC B0 ;  /* 0x0000000000007941 */ /* 0x000fea0003800000 */
.L_x_119:
[----:B------:R2:W4:Y:S01]  /*6500*/  @P0 LDS.128 R52, [R105+UR43+0x200] ;  /* 0x0002002b69340984 */ /* 0x0005220008000c00 */
[----:B------:R-:W-:Y:S01]  /*6510*/  UIADD3 UR4, UPT, UPT, UR43, 0x128, URZ ;  /* 0x000001282b047890 */ /* 0x000fe2000fffe0ff */
[----:B------:R-:W-:Y:S02]  /*6520*/  LOP3.LUT R108, R108, 0x1, RZ, 0x3c, !PT ;  /* 0x000000016c6c7812 */ /* 0x000fe400078e3cff */
[----:B------:R2:W1:Y:S01]  /*6530*/  @P0 LDS.128 R56, [R104+0x10] ;  /* 0x0000100068380984 */ /* 0x0004620000000c00 */
[----:B------:R-:W-:Y:S01]  /*6540*/  UPRMT UR4, UR37, 0x654, UR4 ;  /* 0x0000065425047896 */ /* 0x000fe20008000004 */
[----:B------:R-:W-:Y:S01]  /*6550*/  @!PT LDS RZ, [RZ] ;  /* 0x00000000fffff984 */ /* 0x000fe20000000800 */
[----:B------:R-:W-:Y:S01]  /*6560*/  @!PT LDS RZ, [RZ] ;  /* 0x00000000fffff984 */ /* 0x000fe20000000800 */
[----:B------:R-:W-:Y:S01]  /*6570*/  @!PT LDS RZ, [RZ] ;  /* 0x00000000fffff984 */ /* 0x000fe20000000800 */
[----:B------:R-:W-:Y:S01]  /*6580*/  @!PT LDS RZ, [RZ] ;  /* 0x00000000fffff984 */ /* 0x000fe20000000800 */
[----:B------:R5:W-:Y:S06]  /*6590*/  MEMBAR.ALL.CTA ;  /* 0x0000000000007992 */ /* 0x000bec0000008000 */
[----:B-----5:R-:W5:Y:S02]  /*65a0*/  FENCE.VIEW.ASYNC.S ;  /* 0x00000000000073c6 */ /* 0x020f640000000000 */
[----:B-----5:R-:W-:Y:S03]  /*65b0*/  SYNCS.ARRIVE.TRANS64.RED.A1T0 RZ, [UR4], RZ ;  /* 0x000000ffffff79a7 */ /* 0x020fe60008100404 */
.L_x_118:
[----:B------:R-:W-:Y:S05]  /*65c0*/  BSYNC B1 ;  /* 0x0000000000017941 */ /* 0x000fea0003800000 */
.L_x_117:
[----:B-1----:R-:W-:Y:S04]  /*65d0*/  SHF.R.U32.HI R3, RZ, 0x15, R32 ;  /* 0x00000015ff037819 */ /* 0x002fe80000011620 */
[----:B------:R-:W-:Y:S01]  /*65e0*/  LOP3.LUT P0, RZ, R3, 0x3, R106, 0x48, !PT ;  /* 0x0000000303ff7812 */ /* 0x000fe2000780486a */
[----:B------:R-:W-:Y:S01]  /*65f0*/  @!UPT UIADD3 URZ, UPT, UPT, URZ, URZ, URZ ;  /* 0x000000fffffff290 */ /* 0x000fe2000fffe0ff */
[----:B------:R-:W-:Y:S11]  /*6600*/  @P4 BRA `(.L_x_122) ;  /* 0x0000000000084947 */ /* 0x000ff60003800000 */
[----:B------:R-:W1:Y:S02]  /*6610*/  SYNCS.PHASECHK.TRANS64.TRYWAIT P1, [R113+URZ+0x160], R2 ;  /* 0x00016002710075a7 */ /* 0x000e6400080211ff */
[----:B-1----:R-:W-:Y:S05]  /*6620*/  @!P1 BRA `(.L_x_123) ;  /* 0x0000001800d09947 */ /* 0x002fea0003800000 */
.L_x_122:
[----:B------:R-:W-:Y:S05]  /*6630*/  @!P0 BRA `(.L_x_124) ;  /* 0x0000000000408947 */ /* 0x000fea0003800000 */
[----:B------:R-:W1:Y:S01]  /*6640*/  LDCU.64 UR8, c[0x4][0x70] ;  /* 0x01000e00ff0877ac */ /* 0x000e620008000a00 */
[----:B------:R-:W-:Y:S01]  /*6650*/  MOV R3, 0x0 ;  /* 0x0000000000037802 */ /* 0x000fe20000000f00 */
[----:B------:R-:W-:Y:S02]  /*6660*/  HFMA2 R12, -RZ, RZ, 0, 5.9604644775390625e-08 ;  /* 0x00000001ff0c7431 */ /* 0x000fe400000001ff */
[----:B------:R-:W-:Y:S02]  /*6670*/  IMAD.MOV.U32 R8, RZ, RZ, 0x192 ;  /* 0x00000192ff087424 */ /* 0x000fe400078e00ff */
[----:B------:R-:W-:Y:S01]  /*6680*/  IMAD.MOV.U32 R13, RZ, RZ, RZ ;  /* 0x000000ffff0d7224 */ /* 0x000fe200078e00ff */
[----:B------:R-:W5:Y:S01]  /*6690*/  LDCU.64 UR6, c[0x4][0x78] ;  /* 0x01000f00ff0677ac */ /* 0x000f620008000a00 */
[----:B------:R-:W2:Y:S01]  /*66a0*/  LDC.64 R2, c[0x4][R3] ;  /* 0x0100000003027b82 */ /* 0x000ea20000000a00 */
[----:B------:R-:W3:Y:S01]  /*66b0*/  LDCU.64 UR4, c[0x4][0x10] ;  /* 0x01000200ff0477ac */ /* 0x000ee20008000a00 */
[----:B-1----:R-:W-:Y:S01]  /*66c0*/  MOV R5, UR9 ;  /* 0x0000000900057c02 */ /* 0x002fe20008000f00 */
[----:B------:R-:W-:Y:S01]  /*66d0*/  IMAD.U32 R4, RZ, RZ, UR8 ;  /* 0x00000008ff047e24 */ /* 0x000fe2000f8e00ff */
[----:B-----5:R-:W-:Y:S01]  /*66e0*/  MOV R7, UR7 ;  /* 0x0000000700077c02 */ /* 0x020fe20008000f00 */
[----:B------:R-:W-:Y:S01]  /*66f0*/  IMAD.U32 R6, RZ, RZ, UR6 ;  /* 0x00000006ff067e24 */ /* 0x000fe2000f8e00ff */
[----:B---3--:R-:W-:Y:S01]  /*6700*/  MOV R11, UR5 ;  /* 0x00000005000b7c02 */ /* 0x008fe20008000f00 */
[----:B------:R-:W-:Y:S02]  /*6710*/  IMAD.U32 R10, RZ, RZ, UR4 ;  /* 0x00000004ff0a7e24 */ /* 0x000fe4000f8e00ff */
[----:B------:R-:W-:Y:S07]  /*6720*/  LEPC R20, `(.L_x_124) ;  /* 0x000000001014794e */ /* 0x000fee0000000000 */
[----:B--2-4-:R-:W-:Y:S05]  /*6730*/  CALL.ABS.NOINC R2 ;  /* 0x0000000002007343 */ /* 0x014fea0003c00000 */
.L_x_124:
[----:B------:R-:W-:Y:S01]  /*6740*/  LOP3.LUT P0, RZ, R103, 0x60, RZ, 0xc0, !PT ;  /* 0x0000006067ff7812 */ /* 0x000fe2000780c0ff */
[----:B------:R-:W-:Y:S05]  /*6750*/  WARPSYNC.ALL ;  /* 0x0000000000007948 */ /* 0x000fea0003800000 */
[----:B------:R-:W-:Y:S01]  /*6760*/  R2UR UR4, R32 ;  /* 0x00000000200472ca */ /* 0x000fe200000e0000 */
[----:B----4-:R-:W-:Y:S01]  /*6770*/  IMAD.U32 R75, R54, 0x10000, RZ ;  /* 0x00010000364b7824 */ /* 0x010fe200078e00ff */
[----:B------:R-:W-:Y:S01]  /*6780*/  SHF.L.U32 R51, R52, 0x10, RZ ;  /* 0x0000001034337819 */ /* 0x000fe200000006ff */
[----:B------:R-:W-:Y:S01]  /*6790*/  IMAD.U32 R74, R56, 0x10000, RZ ;  /* 0x00010000384a7824 */ /* 0x000fe200078e00ff */
[----:B------:R-:W-:Y:S01]  /*67a0*/  PRMT R49, R52, 0x8880, RZ ;  /* 0x0000888034317816 */ /* 0x000fe200000000ff */
[----:B------:R-:W-:Y:S01]  /*67b0*/  IMAD.U32 R64, R58, 0x10000, RZ ;  /* 0x000100003a407824 */ /* 0x000fe200078e00ff */
[----:B------:R-:W-:Y:S01]  /*67c0*/  SHF.L.U32 R50, R52, 0x8, RZ ;  /* 0x0000000834327819 */ /* 0x000fe200000006ff */
[----:B------:R-:W-:Y:S01]  /*67d0*/  BSSY.RECONVERGENT B0, `(.L_x_125) ;  /* 0x000009f000007945 */ /* 0x000fe20003800200 */
[----:B------:R-:W-:Y:S02]  /*67e0*/  SHF.R.S32.HI R51, RZ, 0x18, R51 ;  /* 0x00000018ff337819 */ /* 0x000fe40000011433 */
[----:B------:R-:W-:Y:S02]  /*67f0*/  PRMT R80, R53, 0x8880, RZ ;  /* 0x0000888035507816 */ /* 0x000fe400000000ff */
[----:B------:R-:W-:Y:S01]  /*6800*/  SHF.R.S32.HI R50, RZ, 0x18, R50 ;  /* 0x00000018ff327819 */ /* 0x000fe20000011432 */
[----:B------:R-:W1:Y:S01]  /*6810*/  LDTM.x32 R4, tmem[UR4] ;  /* 0x00000004000479ee */ /* 0x000e6200082c0000 */
[----:B------:R-:W-:Y:S01]  /*6820*/  NOP ;  /* 0x0000000000007918 */ /* 0x000fe20000000000 */
[----:B------:R-:W-:Y:S02]  /*6830*/  IADD3 R113, PT, PT, R113, 0x180, RZ ;  /* 0x0000018071717810 */ /* 0x000fe40007ffe0ff */
[----:B------:R-:W-:Y:S02]  /*6840*/  SHF.R.S32.HI R52, RZ, 0x18, R52 ;  /* 0x00000018ff347819 */ /* 0x000fe40000011434 */
[----:B------:R-:W-:Y:S02]  /*6850*/  LOP3.LUT R113, R113, 0xfefffff8, RZ, 0xc0, !PT ;  /* 0xfefffff871717812 */ /* 0x000fe400078ec0ff */
[----:B------:R-:W-:Y:S02]  /*6860*/  SHF.L.U32 R79, R53, 0x10, RZ ;  /* 0x00000010354f7819 */ /* 0x000fe400000006ff */
[----:B-1----:R1:W-:Y:S01]  /*6870*/  SYNCS.ARRIVE.TRANS64.RED.A1T0 RZ, [R113+URZ], RZ ;  /* 0x000000ff71ff79a7 */ /* 0x0023e200081004ff */
[----:B------:R-:W-:Y:S02]  /*6880*/  PRMT R77, R54, 0x8880, RZ ;  /* 0x00008880364d7816 */ /* 0x000fe400000000ff */
[C---:B------:R-:W-:Y:S02]  /*6890*/  PRMT R71, R55.reuse, 0x8880, RZ ;  /* 0x0000888037477816 */ /* 0x040fe400000000ff */
[----:B------:R-:W-:Y:S02]  /*68a0*/  SHF.L.U32 R70, R55, 0x10, RZ ;  /* 0x0000001037467819 */ /* 0x000fe400000006ff */
[----:B------:R-:W-:Y:S02]  /*68b0*/  PRMT R76, R56, 0x8880, RZ ;  /* 0x00008880384c7816 */ /* 0x000fe400000000ff */
[C---:B------:R-:W-:Y:S02]  /*68c0*/  PRMT R68, R57.reuse, 0x8880, RZ ;  /* 0x0000888039447816 */ /* 0x040fe400000000ff */
[----:B------:R-:W-:Y:S02]  /*68d0*/  SHF.L.U32 R67, R57, 0x10, RZ ;  /* 0x0000001039437819 */ /* 0x000fe400000006ff */
[----:B------:R-:W-:Y:S01]  /*68e0*/  PRMT R65, R58, 0x8880, RZ ;  /* 0x000088803a417816 */ /* 0x000fe200000000ff */
[C---:B---3--:R-:W-:Y:S01]  /*68f0*/  IMAD R0, R46.reuse, R4, RZ ;  /* 0x000000042e007224 */ /* 0x048fe200078e02ff */
[C---:B------:R-:W-:Y:S01]  /*6900*/  PRMT R62, R59.reuse, 0x8880, RZ ;  /* 0x000088803b3e7816 */ /* 0x040fe200000000ff */
[C---:B------:R-:W-:Y:S01]  /*6910*/  IMAD R2, R46.reuse, R5, RZ ;  /* 0x000000052e027224 */ /* 0x040fe200078e02ff */
[----:B------:R-:W-:Y:S01]  /*6920*/  SHF.L.U32 R61, R59, 0x10, RZ ;  /* 0x000000103b3d7819 */ /* 0x000fe200000006ff */
[C---:B------:R-:W-:Y:S01]  /*6930*/  IMAD R3, R46.reuse, R6, RZ ;  /* 0x000000062e037224 */ /* 0x040fe200078e02ff */
[----:B------:R-:W-:Y:S01]  /*6940*/  SHF.L.U32 R78, R53, 0x8, RZ ;  /* 0x00000008354e7819 */ /* 0x000fe200000006ff */
[-C--:B------:R-:W-:Y:S01]  /*6950*/  IMAD R0, R49, R48.reuse, R0 ;  /* 0x0000003031007224 */ /* 0x080fe200078e0200 */
[----:B------:R-:W-:Y:S01]  /*6960*/  SHF.R.S32.HI R53, RZ, 0x18, R53 ;  /* 0x00000018ff357819 */ /* 0x000fe20000011435 */
[----:B------:R-:W-:Y:S01]  /*6970*/  IMAD R7, R46, R7, RZ ;  /* 0x000000072e077224 */ /* 0x000fe200078e02ff */
[----:B------:R-:W-:Y:S01]  /*6980*/  SHF.L.U32 R72, R54, 0x8, RZ ;  /* 0x0000000836487819 */ /* 0x000fe200000006ff */
[-C--:B------:R-:W-:Y:S01]  /*6990*/  IMAD R2, R51, R48.reuse, R2 ;  /* 0x0000003033027224 */ /* 0x080fe200078e0202 */
[----:B------:R-:W-:Y:S01]  /*69a0*/  SHF.R.S32.HI R51, RZ, 0x18, R78 ;  /* 0x00000018ff337819 */ /* 0x000fe2000001144e */
[----:B------:R-:W-:Y:S01]  /*69b0*/  IMAD R3, R50, R48, R3 ;  /* 0x0000003032037224 */ /* 0x000fe200078e0203 */
[----:B------:R-:W-:Y:S01]  /*69c0*/  SHF.R.S32.HI R50, RZ, 0x18, R79 ;  /* 0x00000018ff327819 */ /* 0x000fe2000001144f */
[----:B------:R-:W-:Y:S01]  /*69d0*/  IMAD.MOV.U32 R49, RZ, RZ, R80 ;  /* 0x000000ffff317224 */ /* 0x000fe200078e0050 */
[----:B------:R-:W-:Y:S01]  /*69e0*/  SHF.R.S32.HI R54, RZ, 0x18, R54 ;  /* 0x00000018ff367819 */ /* 0x000fe20000011436 */
[----:B------:R-:W-:Y:S01]  /*69f0*/  IMAD R8, R46, R8, RZ ;  /* 0x000000082e087224 */ /* 0x000fe200078e02ff */
[----:B------:R-:W-:Y:S01]  /*6a00*/  SHF.L.U32 R69, R55, 0x8, RZ ;  /* 0x0000000837457819 */ /* 0x000fe200000006ff */
[----:B------:R-:W-:Y:S01]  /*6a10*/  IMAD R7, R52, R48, R7 ;  /* 0x0000003034077224 */ /* 0x000fe200078e0207 */
[----:B------:R-:W-:Y:S01]  /*6a20*/  SHF.R.S32.HI R55, RZ, 0x18, R55 ;  /* 0x00000018ff377819 */ /* 0x000fe20000011437 */
[C---:B------:R-:W-:Y:S01]  /*6a30*/  IMAD R9, R46.reuse, R9, RZ ;  /* 0x000000092e097224 */ /* 0x040fe200078e02ff */
[----:B------:R-:W-:Y:S01]  /*6a40*/  SHF.R.S32.HI R52, RZ, 0x18, R56 ;  /* 0x00000018ff347819 */ /* 0x000fe20000011438 */
[C---:B------:R-:W-:Y:S01]  /*6a50*/  IMAD R10, R46.reuse, R10, RZ ;  /* 0x0000000a2e0a7224 */ /* 0x040fe200078e02ff */
[----:B------:R-:W-:Y:S01]  /*6a60*/  I2IP.S8.S32.SAT R93, R7, R3, RZ ;  /* 0x00000003075d7239 */ /* 0x000fe200000014ff */
[----:B------:R-:W-:Y:S01]  /*6a70*/  IMAD R8, R49, R48, R8 ;  /* 0x0000003031087224 */ /* 0x000fe200078e0208 */
[----:B------:R-:W-:Y:S01]  /*6a80*/  MOV R49, R77 ;  /* 0x0000004d00317202 */ /* 0x000fe20000000f00 */
[----:B------:R-:W-:Y:S01]  /*6a90*/  IMAD R11, R46, R11, RZ ;  /* 0x0000000b2e0b7224 */ /* 0x000fe200078e02ff */
[----:B------:R-:W-:Y:S01]  /*6aa0*/  I2IP.S8.S32.SAT R92, R2, R0, R93 ;  /* 0x00000000025c7239 */ /* 0x000fe2000000145d */
[-C--:B------:R-:W-:Y:S01]  /*6ab0*/  IMAD R9, R50, R48.reuse, R9 ;  /* 0x0000003032097224 */ /* 0x080fe200078e0209 */
[----:B------:R-:W-:Y:S01]  /*6ac0*/  SHF.R.S32.HI R50, RZ, 0x18, R75 ;  /* 0x00000018ff327819 */ /* 0x000fe2000001144b */
[----:B------:R-:W-:Y:S01]  /*6ad0*/  IMAD R10, R51, R48, R10 ;  /* 0x00000030330a7224 */ /* 0x000fe200078e020a */
[----:B------:R-:W-:Y:S01]  /*6ae0*/  MOV R51, R71 ;  /* 0x0000004700337202 */ /* 0x000fe20000000f00 */
[----:B------:R-:W-:Y:S01]  /*6af0*/  IMAD R4, R46, R12, RZ ;  /* 0x0000000c2e047224 */ /* 0x000fe200078e02ff */
[----:B------:R-:W-:Y:S01]  /*6b00*/  SHF.L.U32 R73, R56, 0x8, RZ ;  /* 0x0000000838497819 */ /* 0x000fe200000006ff */
[-C--:B------:R-:W-:Y:S01]  /*6b10*/  IMAD R11, R53, R48.reuse, R11 ;  /* 0x00000030350b7224 */ /* 0x080fe200078e020b */
[----:B------:R-:W-:Y:S01]  /*6b20*/  SHF.R.S32.HI R53, RZ, 0x18, R69 ;  /* 0x00000018ff357819 */ /* 0x000fe20000011445 */
[C---:B------:R-:W-:Y:S01]  /*6b30*/  IMAD R5, R46.reuse, R13, RZ ;  /* 0x0000000d2e057224 */ /* 0x040fe200078e02ff */
[----:B------:R-:W-:Y:S01]  /*6b40*/  SHF.R.S32.HI R56, RZ, 0x18, R57 ;  /* 0x00000018ff387819 */ /* 0x000fe20000011439 */
[----:B------:R-:W-:Y:S01]  /*6b50*/  IMAD R4, R49, R48, R4 ;  /* 0x0000003031047224 */ /* 0x000fe200078e0204 */
[----:B------:R-:W-:Y:S01]  /*6b60*/  SHF.R.S32.HI R49, RZ, 0x18, R72 ;  /* 0x00000018ff317819 */ /* 0x000fe20000011448 */
[C---:B------:R-:W-:Y:S01]  /*6b70*/  IMAD R6, R46.reuse, R14, RZ ;  /* 0x0000000e2e067224 */ /* 0x040fe200078e02ff */
[----:B------:R-:W-:Y:S01]  /*6b80*/  I2IP.S8.S32.SAT R94, R11, R10, RZ ;  /* 0x0000000a0b5e7239 */ /* 0x000fe200000014ff */
[----:B------:R-:W-:Y:S01]  /*6b90*/  IMAD R15, R46, R15, RZ ;  /* 0x0000000f2e0f7224 */ /* 0x000fe200078e02ff */
[----:B------:R-:W-:Y:S01]  /*6ba0*/  SHF.L.U32 R66, R57, 0x8, RZ ;  /* 0x0000000839427819 */ /* 0x000fe200000006ff */
[----:B------:R-:W-:Y:S01]  /*6bb0*/  IMAD R5, R50, R48, R5 ;  /* 0x0000003032057224 */ /* 0x000fe200078e0205 */
[----:B------:R-:W-:Y:S01]  /*6bc0*/  I2IP.S8.S32.SAT R93, R9, R8, R94 ;  /* 0x00000008095d7239 */ /* 0x000fe2000000145e */
[C---:B------:R-:W-:Y:S01]  /*6bd0*/  IMAD R12, R46.reuse, R16, RZ ;  /* 0x000000102e0c7224 */ /* 0x040fe200078e02ff */
[----:B------:R-:W-:Y:S01]  /*6be0*/  SHF.R.S32.HI R50, RZ, 0x18, R70 ;  /* 0x00000018ff327819 */ /* 0x000fe20000011446 */
[----:B------:R-:W-:Y:S01]  /*6bf0*/  IMAD R6, R49, R48, R6 ;  /* 0x0000003031067224 */ /* 0x000fe200078e0206 */
[----:B------:R-:W-:Y:S01]  /*6c00*/  MOV R49, R76 ;  /* 0x0000004c00317202 */ /* 0x000fe20000000f00 */
[----:B------:R-:W-:Y:S01]  /*6c10*/  IMAD R13, R46, R17, RZ ;  /* 0x000000112e0d7224 */ /* 0x000fe200078e02ff */
[----:B------:R-:W-:Y:S01]  /*6c20*/  SHF.R.S32.HI R57, RZ, 0x18, R58 ;  /* 0x00000018ff397819 */ /* 0x000fe2000001143a */
[----:B------:R-:W-:Y:S01]  /*6c30*/  IMAD R15, R54, R48, R15 ;  /* 0x00000030360f7224 */ /* 0x000fe200078e020f */
[----:B------:R-:W-:Y:S01]  /*6c40*/  SHF.L.U32 R63, R58, 0x8, RZ ;  /* 0x000000083a3f7819 */ /* 0x000fe200000006ff */
[C---:B------:R-:W-:Y:S01]  /*6c50*/  IMAD R14, R46.reuse, R18, RZ ;  /* 0x000000122e0e7224 */ /* 0x040fe200078e02ff */
[----:B------:R-:W-:Y:S01]  /*6c60*/  SHF.R.S32.HI R58, RZ, 0x18, R59 ;  /* 0x00000018ff3a7819 */ /* 0x000fe2000001143b */
[----:B------:R-:W-:Y:S01]  /*6c70*/  IMAD R12, R51, R48, R12 ;  /* 0x00000030330c7224 */ /* 0x000fe200078e020c */
[----:B------:R-:W-:Y:S01]  /*6c80*/  I2IP.S8.S32.SAT R94, R15, R6, RZ ;  /* 0x000000060f5e7239 */ /* 0x000fe200000014ff */
[----:B------:R-:W-:Y:S01]  /*6c90*/  IMAD R19, R46, R19, RZ ;  /* 0x000000132e137224 */ /* 0x000fe200078e02ff */
[----:B------:R-:W-:Y:S01]  /*6ca0*/  SHF.R.S32.HI R51, RZ, 0x18, R73 ;  /* 0x00000018ff337819 */ /* 0x000fe20000011449 */
[----:B------:R-:W-:Y:S01]  /*6cb0*/  IMAD R13, R50, R48, R13 ;  /* 0x00000030320d7224 */ /* 0x000fe200078e020d */
[----:B------:R-:W-:Y:S01]  /*6cc0*/  I2IP.S8.S32.SAT R94, R5, R4, R94 ;  /* 0x00000004055e7239 */ /* 0x000fe2000000145e */
[C---:B------:R-:W-:Y:S01]  /*6cd0*/  IMAD R16, R46.reuse, R20, RZ ;  /* 0x000000142e107224 */ /* 0x040fe200078e02ff */
[----:B------:R-:W-:Y:S01]  /*6ce0*/  SHF.R.S32.HI R50, RZ, 0x18, R74 ;  /* 0x00000018ff327819 */ /* 0x000fe2000001144a */
[-C--:B------:R-:W-:Y:S01]  /*6cf0*/  IMAD R14, R53, R48.reuse, R14 ;  /* 0x00000030350e7224 */ /* 0x080fe200078e020e */
[----:B------:R-:W-:Y:S01]  /*6d00*/  SHF.L.U32 R60, R59, 0x8, RZ ;  /* 0x000000083b3c7819 */ /* 0x000fe200000006ff */
[----:B------:R-:W-:Y:S01]  /*6d10*/  IMAD R17, R46, R21, RZ ;  /* 0x000000152e117224 */ /* 0x000fe200078e02ff */
[----:B-1----:R-:W-:Y:S01]  /*6d20*/  IADD3 R113, PT, PT, R44, 0x1, RZ ;  /* 0x000000012c717810 */ /* 0x002fe20007ffe0ff */
[----:B------:R-:W-:Y:S01]  /*6d30*/  IMAD R19, R55, R48, R19 ;  /* 0x0000003037137224 */ /* 0x000fe200078e0213 */
[----:B------:R-:W-:Y:S01]  /*6d40*/  SHF.R.S32.HI R53, RZ, 0x18, R60 ;  /* 0x00000018ff357819 */ /* 0x000fe2000001143c */
[C---:B------:R-:W-:Y:S02]  /*6d50*/  IMAD R18, R46.reuse, R22, RZ ;  /* 0x000000162e127224 */ /* 0x040fe400078e02ff */
[----:B------:R-:W-:Y:S01]  /*6d60*/  IMAD R16, R49, R48, R16 ;  /* 0x0000003031107224 */ /* 0x000fe200078e0210 */
[----:B------:R-:W-:Y:S01]  /*6d70*/  I2IP.S8.S32.SAT R95, R19, R14, RZ ;  /* 0x0000000e135f7239 */ /* 0x000fe200000014ff */
[----:B------:R-:W-:Y:S02]  /*6d80*/  IMAD R23, R46, R23, RZ ;  /* 0x000000172e177224 */ /* 0x000fe400078e02ff */
[----:B------:R-:W-:Y:S01]  /*6d90*/  IMAD R17, R50, R48, R17 ;  /* 0x0000003032117224 */ /* 0x000fe200078e0211 */
[----:B------:R-:W-:Y:S01]  /*6da0*/  I2IP.S8.S32.SAT R95, R13, R12, R95 ;  /* 0x0000000c0d5f7239 */ /* 0x000fe2000000145f */
[C---:B------:R-:W-:Y:S01]  /*6db0*/  IMAD R20, R46.reuse, R24, RZ ;  /* 0x000000182e147224 */ /* 0x040fe200078e02ff */
[----:B------:R-:W-:Y:S01]  /*6dc0*/  SHF.R.S32.HI R50, RZ, 0x18, R67 ;  /* 0x00000018ff327819 */ /* 0x000fe20000011443 */
[-C--:B------:R-:W-:Y:S01]  /*6dd0*/  IMAD R18, R51, R48.reuse, R18 ;  /* 0x0000003033127224 */ /* 0x080fe200078e0212 */
[----:B------:R-:W-:Y:S01]  /*6de0*/  SHF.R.S32.HI R51, RZ, 0x18, R66 ;  /* 0x00000018ff337819 */ /* 0x000fe20000011442 */
[----:B------:R-:W-:Y:S01]  /*6df0*/  IMAD.MOV.U32 R49, RZ, RZ, R68 ;  /* 0x000000ffff317224 */ /* 0x000fe200078e0044 */
[----:B------:R1:W-:Y:S01]  /*6e00*/  STS.128 [R105+UR43+0x1200], R92 ;  /* 0x0012005c69007988 */ /* 0x0003e20008000c2b */
[----:B------:R-:W-:Y:S02]  /*6e10*/  IMAD R21, R46, R25, RZ ;  /* 0x000000192e157224 */ /* 0x000fe400078e02ff */
[----:B------:R-:W-:Y:S02]  /*6e20*/  IMAD R23, R52, R48, R23 ;  /* 0x0000003034177224 */ /* 0x000fe400078e0217 */
[C---:B------:R-:W-:Y:S02]  /*6e30*/  IMAD R22, R46.reuse, R26, RZ ;  /* 0x0000001a2e167224 */ /* 0x040fe400078e02ff */
[----:B------:R-:W-:Y:S01]  /*6e40*/  IMAD R20, R49, R48, R20 ;  /* 0x0000003031147224 */ /* 0x000fe200078e0214 */
[----:B------:R-:W-:Y:S01]  /*6e50*/  I2IP.S8.S32.SAT R116, R23, R18, RZ ;  /* 0x0000001217747239 */ /* 0x000fe200000014ff */
[----:B------:R-:W-:Y:S01]  /*6e60*/  IMAD R27, R46, R27, RZ ;  /* 0x0000001b2e1b7224 */ /* 0x000fe200078e02ff */
[----:B------:R-:W-:Y:S01]  /*6e70*/  MOV R49, R65 ;  /* 0x0000004100317202 */ /* 0x000fe20000000f00 */
[----:B------:R-:W-:Y:S01]  /*6e80*/  IMAD R21, R50, R48, R21 ;  /* 0x0000003032157224 */ /* 0x000fe200078e0215 */
[----:B------:R-:W-:Y:S01]  /*6e90*/  I2IP.S8.S32.SAT R116, R17, R16, R116 ;  /* 0x0000001011747239 */ /* 0x000fe20000001474 */
[----:B------:R-:W-:Y:S01]  /*6ea0*/  IMAD R24, R46, R28, RZ ;  /* 0x0000001c2e187224 */ /* 0x000fe200078e02ff */
[----:B------:R-:W-:Y:S01]  /*6eb0*/  SHF.R.S32.HI R50, RZ, 0x18, R64 ;  /* 0x00000018ff327819 */ /* 0x000fe20000011440 */
[----:B------:R-:W-:Y:S01]  /*6ec0*/  IMAD R22, R51, R48, R22 ;  /* 0x0000003033167224 */ /* 0x000fe200078e0216 */
[----:B------:R-:W-:Y:S01]  /*6ed0*/  MOV R51, R62 ;  /* 0x0000003e00337202 */ /* 0x000fe20000000f00 */
[-C--:B------:R-:W-:Y:S02]  /*6ee0*/  IMAD R27, R56, R48.reuse, R27 ;  /* 0x00000030381b7224 */ /* 0x080fe400078e021b */
[C---:B------:R-:W-:Y:S02]  /*6ef0*/  IMAD R25, R46.reuse, R29, RZ ;  /* 0x0000001d2e197224 */ /* 0x040fe400078e02ff */
[----:B------:R-:W-:Y:S01]  /*6f00*/  IMAD R24, R49, R48, R24 ;  /* 0x0000003031187224 */ /* 0x000fe200078e0218 */
[----:B------:R-:W-:Y:S01]  /*6f10*/  SHF.R.S32.HI R49, RZ, 0x18, R63 ;  /* 0x00000018ff317819 */ /* 0x000fe2000001143f */
[C---:B------:R-:W-:Y:S01]  /*6f20*/  IMAD R26, R46.reuse, R30, RZ ;  /* 0x0000001e2e1a7224 */ /* 0x040fe200078e02ff */
[----:B------:R-:W-:Y:S01]  /*6f30*/  I2IP.S8.S32.SAT R117, R27, R22, RZ ;  /* 0x000000161b757239 */ /* 0x000fe200000014ff */
[----:B------:R-:W-:Y:S02]  /*6f40*/  IMAD R31, R46, R31, RZ ;  /* 0x0000001f2e1f7224 */ /* 0x000fe400078e02ff */
[----:B------:R-:W-:Y:S01]  /*6f50*/  IMAD R25, R50, R48, R25 ;  /* 0x0000003032197224 */ /* 0x000fe200078e0219 */
[----:B------:R-:W-:Y:S01]  /*6f60*/  SHF.R.S32.HI R50, RZ, 0x18, R61 ;  /* 0x00000018ff327819 */ /* 0x000fe2000001143d */
[C---:B------:R-:W-:Y:S01]  /*6f70*/  IMAD R28, R46.reuse, R32, RZ ;  /* 0x000000202e1c7224 */ /* 0x040fe200078e02ff */
[----:B------:R-:W-:Y:S01]  /*6f80*/  I2IP.S8.S32.SAT R117, R21, R20, R117 ;  /* 0x0000001415757239 */ /* 0x000fe20000001475 */
[-C--:B------:R-:W-:Y:S02]  /*6f90*/  IMAD R26, R49, R48.reuse, R26 ;  /* 0x00000030311a7224 */ /* 0x080fe400078e021a */
[C---:B------:R-:W-:Y:S02]  /*6fa0*/  IMAD R29, R46.reuse, R33, RZ ;  /* 0x000000212e1d7224 */ /* 0x040fe400078e02ff */
[-C--:B------:R-:W-:Y:S02]  /*6fb0*/  IMAD R31, R57, R48.reuse, R31 ;  /* 0x00000030391f7224 */ /* 0x080fe400078e021f */
[----:B------:R-:W-:Y:S02]  /*6fc0*/  IMAD R28, R51, R48, R28 ;  /* 0x00000030331c7224 */ /* 0x000fe400078e021c */
[----:B------:R-:W-:Y:S01]  /*6fd0*/  IMAD R30, R46, R34, RZ ;  /* 0x000000222e1e7224 */ /* 0x000fe200078e02ff */
[----:B------:R-:W-:Y:S01]  /*6fe0*/  I2IP.S8.S32.SAT R115, R31, R26, RZ ;  /* 0x0000001a1f737239 */ /* 0x000fe200000014ff */
[----:B------:R-:W-:Y:S02]  /*6ff0*/  IMAD R29, R50, R48, R29 ;  /* 0x00000030321d7224 */ /* 0x000fe400078e021d */
[----:B------:R-:W-:Y:S01]  /*7000*/  IMAD R35, R46, R35, RZ ;  /* 0x000000232e237224 */ /* 0x000fe200078e02ff */
[----:B------:R-:W-:Y:S01]  /*7010*/  I2IP.S8.S32.SAT R118, R25, R24, R115 ;  /* 0x0000001819767239 */ /* 0x000fe20000001473 */
[-C--:B------:R-:W-:Y:S02]  /*7020*/  IMAD R30, R53, R48.reuse, R30 ;  /* 0x00000030351e7224 */ /* 0x080fe400078e021e */
[----:B------:R-:W-:Y:S05]  /*7030*/  IMAD R35, R58, R48, R35 ;  /* 0x000000303a237224 */ /* 0x000fea00078e0223 */
[----:B------:R-:W-:Y:S04]  /*7040*/  I2IP.S8.S32.SAT R120, R35, R30, RZ ;  /* 0x0000001e23787239 */ /* 0x000fe800000014ff */
[----:B------:R-:W-:Y:S05]  /*7050*/  I2IP.S8.S32.SAT R119, R29, R28, R120 ;  /* 0x0000001c1d777239 */ /* 0x000fea0000001478 */
[----:B------:R1:W-:Y:S01]  /*7060*/  STS.128 [R104+0x1010], R116 ;  /* 0x0010107468007388 */ /* 0x0003e20000000c00 */
[----:B------:R-:W-:Y:S01]  /*7070*/  @!PT LDS RZ, [RZ] ;  /* 0x00000000fffff984 */ /* 0x000fe20000000800 */
[----:B------:R-:W-:Y:S01]  /*7080*/  @!PT LDS RZ, [RZ] ;  /* 0x00000000fffff984 */ /* 0x000fe20000000800 */
[----:B------:R-:W-:Y:S01]  /*7090*/  @!PT LDS RZ, [RZ] ;  /* 0x00000000fffff984 */ /* 0x000fe20000000800 */
[----:B------:R-:W-:Y:S01]  /*70a0*/  @!PT LDS RZ, [RZ] ;  /* 0x00000000fffff984 */ /* 0x000fe20000000800 */
[----:B------:R3:W-:Y:S07]  /*70b0*/  MEMBAR.ALL.CTA ;  /* 0x0000000000007992 */ /* 0x0007ee0000008000 */
[----:B---3--:R-:W3:Y:S02]  /*70c0*/  FENCE.VIEW.ASYNC.S ;  /* 0x00000000000073c6 */ /* 0x008ee40000000000 */
[----:B---3--:R-:W-:Y:S06]  /*70d0*/  BAR.SYNC.DEFER_BLOCKING 0x1, 0x80 ;  /* 0x0042000000007b1d */ /* 0x008fec0000010000 */
[----:B------:R-:W-:Y:S05]  /*70e0*/  @P0 BRA `(.L_x_126) ;  /* 0x0000000000340947 */ /* 0x000fea0003800000 */
[----:B------:R-:W-:Y:S01]  /*70f0*/  UIADD3 UR12, UPT, UPT, UR43, 0x1200, URZ ;  /* 0x000012002b0c7890 */ /* 0x000fe2000fffe0ff */
[----:B------:R-:W-:Y:S01]  /*7100*/  R2UR UR9, R98 ;  /* 0x00000000620972ca */ /* 0x000fe200000e0000 */
[----:B------:R-:W-:Y:S01]  /*7110*/  UIADD3 UR10, UP0, UPT, UR46, 0x680, URZ ;  /* 0x000006802e0a7890 */ /* 0x000fe2000ff1e0ff */
[----:B------:R-:W-:Y:S01]  /*7120*/  R2UR UR8, R97 ;  /* 0x00000000610872ca */ /* 0x000fe200000e0000 */
[----:B------:R-:W-:Y:S02]  /*7130*/  UMOV UR7, UR36 ;  /* 0x0000002400077c82 */ /* 0x000fe40008000000 */
[----:B------:R-:W-:Y:S01]  /*7140*/  IMAD.U32 R111, RZ, RZ, UR12 ;  /* 0x0000000cff6f7e24 */ /* 0x000fe2000f8e00ff */
[----:B------:R-:W-:Y:S04]  /*7150*/  UIADD3.X UR11, UPT, UPT, URZ, UR47, URZ, UP0, !UPT ;  /* 0x0000002fff0b7290 */ /* 0x000fe800087fe4ff */
[----:B------:R-:W-:Y:S03]  /*7160*/  R2UR UR4, R111 ;  /* 0x000000006f0472ca */ /* 0x000fe600000e0000 */
[----:B------:R-:W-:Y:S02]  /*7170*/  USHF.L.U32 UR5, UR9, 0x6, URZ ;  /* 0x0000000609057899 */ /* 0x000fe400080006ff */
[----:B------:R-:W-:Y:S09]  /*7180*/  USHF.L.U32 UR6, UR8, 0x6, URZ ;  /* 0x0000000608067899 */ /* 0x000ff200080006ff */
[----:B------:R3:W-:Y:S01]  /*7190*/  UTMASTG.3D [UR4], [UR10] ;  /* 0x000000040a0073b5 */ /* 0x0007e20008010000 */
[----:B------:R0:W-:Y:S01]  /*71a0*/  UTMACMDFLUSH ;  /* 0x00000000000079b7 */ /* 0x0001e20000000000 */
[----:B---3--:R-:W-:Y:S04]  /*71b0*/  DEPBAR.LE SB0, 0x0 ;  /* 0x000080000000791a */ /* 0x008fe80000000000 */
.L_x_126:
[----:B------:R-:W-:Y:S05]  /*71c0*/  BSYNC.RECONVERGENT B0 ;  /* 0x0000000000007941 */ /* 0x000fea0003800200 */
.L_x_125:
[----:B------:R-:W-:Y:S01]  /*71d0*/  BAR.SYNC.DEFER_BLOCKING 0x1, 0x80 ;  /* 0x0042000000007b1d */ /* 0x000fe20000010000 */
[----:B------:R-:W-:Y:S01]  /*71e0*/  ISETP.NE.AND P2, PT, R112, RZ, PT ;  /* 0x000000ff7000720c */ /* 0x000fe20003f45270 */
[----:B------:R-:W-:Y:S01]  /*71f0*/  IMAD.IADD R98, R43, 0x1, R81 ;  /* 0x000000012b627824 */ /* 0x000fe200078e0251 */
[----:B------:R-:W-:Y:S01]  /*7200*/  ISETP.NE.AND P0, PT, R114, 0x2, PT ;  /* 0x000000027200780c */ /* 0x000fe20003f05270 */
[----:B------:R-:W-:Y:S01]  /*7210*/  IMAD.IADD R97, R45, 0x1, R96 ;  /* 0x000000012d617824 */ /* 0x000fe200078e0260 */
[----:B------:R-:W-:Y:S02]  /*7220*/  ISETP.NE.AND P1, PT, R113, 0x4, PT ;  /* 0x000000047100780c */ /* 0x000fe40003f25270 */
[----:B------:R-:W-:Y:S02]  /*7230*/  SEL R0, RZ, 0x1, P0 ;  /* 0x00000001ff007807 */ /* 0x000fe40000000000 */
[----:B------:R-:W-:Y:S02]  /*7240*/  SEL R3, RZ, 0x1, P1 ;  /* 0x00000001ff037807 */ /* 0x000fe40000800000 */
[----:B------:R-:W-:Y:S02]  /*7250*/  LOP3.LUT R109, R109, R0, RZ, 0x3c, !PT ;  /* 0x000000006d6d7212 */ /* 0x000fe400078e3cff */
[----:B------:R-:W-:Y:S02]  /*7260*/  LOP3.LUT R110, R110, R3, RZ, 0x3c, !PT ;  /* 0x000000036e6e7212 */ /* 0x000fe400078e3cff */
[----:B------:R-:W-:Y:S02]  /*7270*/  @P2 R2UR UR36, R107 ;  /* 0x000000006b2422ca */ /* 0x000fe400000e0000 */
[----:B------:R-:W-:Y:S02]  /*7280*/  SEL R114, R114, RZ, P0 ;  /* 0x000000ff72727207 */ /* 0x000fe40000000000 */
[----:B------:R-:W-:Y:S01]  /*7290*/  SEL R44, R113, RZ, P1 ;  /* 0x000000ff712c7207 */ /* 0x000fe20000800000 */
[----:B------:R-:W-:Y:S10]  /*72a0*/  @P2 BRA `(.L_x_127) ;  /* 0xffffffe400842947 */ /* 0x000ff4000383ffff */
[----:B------:R-:W-:Y:S05]  /*72b0*/  EXIT ;  /* 0x000000000000794d */ /* 0x000fea0003800000 */
.L_x_25:
[----:B--2---:R2:W4:Y:S02]  /*72c0*/  SYNCS.PHASECHK.TRANS64.TRYWAIT P0, [R3+URZ+0x1b0], R2 ;  /* 0x0001b002030075a7 */ /* 0x00452400080011ff */
[----:B----4-:R-:W-:Y:S05]  /*72d0*/  @!P0 NANOSLEEP.SYNCS 0x989680 ;  /* 0x009896800000895d */ /* 0x010fea0003900000 */
[----:B------:R-:W4:Y:S02]  /*72e0*/  @!P0 SYNCS.PHASECHK.TRANS64 P0, [R3+URZ+0x1b0], R2 ;  /* 0x0001b002030085a7 */ /* 0x000f2400080010ff */
[----:B----4-:R-:W-:Y:S05]  /*72f0*/  @!P0 BRA `(.L_x_25) ;  /* 0xfffffffc00f08947 */ /* 0x010fea000383ffff */
[----:B------:R-:W-:Y:S05]  /*7300*/  BRA `(.L_x_128) ;  /* 0xffffffa400a47947 */ /* 0x000fea000383ffff */
.L_x_28:
[----:B-1----:R-:W-:-:S07]  /*7310*/  MOV R2, UR33 ;  /* 0x0000002100027c02 */ /* 0x002fce0008000f00 */
.L_x_129:
[----:B-1----:R1:W2:Y:S02]  /*7320*/  SYNCS.PHASECHK.TRANS64.TRYWAIT P0, [R2+URZ+0x90], R5 ;  /* 0x00009005020075a7 */ /* 0x0022a400080011ff */
[----:B--2---:R-:W-:Y:S05]  /*7330*/  @!P0 NANOSLEEP.SYNCS 0x989680 ;  /* 0x009896800000895d */ /* 0x004fea0003900000 */
[----:B------:R-:W2:Y:S02]  /*7340*/  @!P0 SYNCS.PHASECHK.TRANS64 P0, [R2+URZ+0x90], R5 ;  /* 0x00009005020085a7 */ /* 0x000ea400080010ff */
[----:B--2---:R-:W-:Y:S05]  /*7350*/  @!P0 BRA `(.L_x_129) ;  /* 0xfffffffc00f08947 */ /* 0x004fea000383ffff */
[----:B------:R-:W-:Y:S05]  /*7360*/  BRA `(.L_x_27) ;  /* 0xffffffa8000c7947 */ /* 0x000fea000383ffff */
.L_x_35:
[----:B-1----:R-:W-:-:S07]  /*7370*/  MOV R2, UR17 ;  /* 0x0000001100027c02 */ /* 0x002fce0008000f00 */
.L_x_130:
[----:B-1----:R1:W2:Y:S02]  /*7380*/  SYNCS.PHASECHK.TRANS64.TRYWAIT P0, [R2+URZ+0x90], R5 ;  /* 0x00009005020075a7 */ /* 0x0022a400080011ff */
[----:B--2---:R-:W-:Y:S05]  /*7390*/  @!P0 NANOSLEEP.SYNCS 0x989680 ;  /* 0x009896800000895d */ /* 0x004fea0003900000 */
[----:B------:R-:W2:Y:S02]  /*73a0*/  @!P0 SYNCS.PHASECHK.TRANS64 P0, [R2+URZ+0x90], R5 ;  /* 0x00009005020085a7 */ /* 0x000ea400080010ff */
[----:B--2---:R-:W-:Y:S05]  /*73b0*/  @!P0 BRA `(.L_x_130) ;  /* 0xfffffffc00f08947 */ /* 0x004fea000383ffff */
[----:B------:R-:W-:Y:S05]  /*73c0*/  BRA `(.L_x_34) ;  /* 0xffffffa800c87947 */ /* 0x000fea000383ffff */
.L_x_40:
[----:B-1----:R1:W2:Y:S02]  /*73d0*/  SYNCS.PHASECHK.TRANS64.TRYWAIT P0, [R2+URZ+0x140], R3 ;  /* 0x00014003020075a7 */ /* 0x0022a400080011ff */
[----:B--2---:R-:W-:Y:S05]  /*73e0*/  @!P0 NANOSLEEP.SYNCS 0x989680 ;  /* 0x009896800000895d */ /* 0x004fea0003900000 */
[----:B------:R-:W2:Y:S02]  /*73f0*/  @!P0 SYNCS.PHASECHK.TRANS64 P0, [R2+URZ+0x140], R3 ;  /* 0x00014003020085a7 */ /* 0x000ea400080010ff */
[----:B--2---:R-:W-:Y:S05]  /*7400*/  @!P0 BRA `(.L_x_40) ;  /* 0xfffffffc00f08947 */ /* 0x004fea000383ffff */
[----:B------:R-:W-:Y:S05]  /*7410*/  BRA `(.L_x_131) ;  /* 0xffffffac006c7947 */ /* 0x000fea000383ffff */
.L_x_44:
[----:B---3--:R-:W-:-:S07]  /*7420*/  MOV R0, UR5 ;  /* 0x0000000500007c02 */ /* 0x008fce0008000f00 */
.L_x_132:
[----:B-1----:R1:W2:Y:S02]  /*7430*/  SYNCS.PHASECHK.TRANS64.TRYWAIT P0, [R0+URZ], R3 ;  /* 0x00000003000075a7 */ /* 0x0022a400080011ff */
[----:B--2---:R-:W-:Y:S05]  /*7440*/  @!P0 NANOSLEEP.SYNCS 0x989680 ;  /* 0x009896800000895d */ /* 0x004fea0003900000 */
[----:B------:R-:W2:Y:S02]  /*7450*/  @!P0 SYNCS.PHASECHK.TRANS64 P0, [R0+URZ], R3 ;  /* 0x00000003000085a7 */ /* 0x000ea400080010ff */
[----:B--2---:R-:W-:Y:S05]  /*7460*/  @!P0 BRA `(.L_x_132) ;  /* 0xfffffffc00f08947 */ /* 0x004fea000383ffff */
[----:B------:R-:W-:Y:S05]  /*7470*/  BRA `(.L_x_133) ;  /* 0xffffffb000dc7947 */ /* 0x000fea000383ffff */
.L_x_45:
[----:B---3--:R-:W-:-:S07]  /*7480*/  MOV R0, UR5 ;  /* 0x0000000500007c02 */ /* 0x008fce0008000f00 */
.L_x_134:
[----:B-1----:R1:W2:Y:S02]  /*7490*/  SYNCS.PHASECHK.TRANS64.TRYWAIT P0, [R0+URZ], R3 ;  /* 0x00000003000075a7 */ /* 0x0022a400080011ff */
[----:B--2---:R-:W-:Y:S05]  /*74a0*/  @!P0 NANOSLEEP.SYNCS 0x989680 ;  /* 0x009896800000895d */ /* 0x004fea0003900000 */
[----:B------:R-:W2:Y:S02]  /*74b0*/  @!P0 SYNCS.PHASECHK.TRANS64 P0, [R0+URZ], R3 ;  /* 0x00000003000085a7 */ /* 0x000ea400080010ff */
[----:B--2---:R-:W-:Y:S05]  /*74c0*/  @!P0 BRA `(.L_x_134) ;  /* 0xfffffffc00f08947 */ /* 0x004fea000383ffff */
[----:B------:R-:W-:Y:S05]  /*74d0*/  BRA `(.L_x_135) ;  /* 0xffffffb000e87947 */ /* 0x000fea000383ffff */
.L_x_46:
[----:B---3--:R-:W-:-:S07]  /*74e0*/  MOV R0, UR5 ;  /* 0x0000000500007c02 */ /* 0x008fce0008000f00 */
.L_x_136:
[----:B-1----:R1:W2:Y:S02]  /*74f0*/  SYNCS.PHASECHK.TRANS64.TRYWAIT P0, [R0+URZ], R3 ;  /* 0x00000003000075a7 */ /* 0x0022a400080011ff */
[----:B--2---:R-:W-:Y:S05]  /*7500*/  @!P0 NANOSLEEP.SYNCS 0x989680 ;  /* 0x009896800000895d */ /* 0x004fea0003900000 */
[----:B------:R-:W2:Y:S02]  /*7510*/  @!P0 SYNCS.PHASECHK.TRANS64 P0, [R0+URZ], R3 ;  /* 0x00000003000085a7 */ /* 0x000ea400080010ff */
[----:B--2---:R-:W-:Y:S05]  /*7520*/  @!P0 BRA `(.L_x_136) ;  /* 0xfffffffc00f08947 */ /* 0x004fea000383ffff */
[----:B------:R-:W-:Y:S05]  /*7530*/  BRA `(.L_x_137) ;  /* 0xffffffb000f47947 */ /* 0x000fea000383ffff */
.L_x_47:
[----:B---3--:R-:W-:-:S07]  /*7540*/  MOV R0, UR5 ;  /* 0x0000000500007c02 */ /* 0x008fce0008000f00 */
.L_x_138:
[----:B-1----:R1:W2:Y:S02]  /*7550*/  SYNCS.PHASECHK.TRANS64.TRYWAIT P0, [R0+URZ], R3 ;  /* 0x00000003000075a7 */ /* 0x0022a400080011ff */
[----:B--2---:R-:W-:Y:S05]  /*7560*/  @!P0 NANOSLEEP.SYNCS 0x989680 ;  /* 0x009896800000895d */ /* 0x004fea0003900000 */
[----:B------:R-:W2:Y:S02]  /*7570*/  @!P0 SYNCS.PHASECHK.TRANS64 P0, [R0+URZ], R3 ;  /* 0x00000003000085a7 */ /* 0x000ea400080010ff */
[----:B--2---:R-:W-:Y:S05]  /*7580*/  @!P0 BRA `(.L_x_138) ;  /* 0xfffffffc00f08947 */ /* 0x004fea000383ffff */
[----:B------:R-:W-:Y:S05]  /*7590*/  BRA `(.L_x_139) ;  /* 0xffffffb400007947 */ /* 0x000fea000383ffff */
.L_x_48:
[----:B---3--:R-:W-:-:S07]  /*75a0*/  MOV R0, UR5 ;  /* 0x0000000500007c02 */ /* 0x008fce0008000f00 */
.L_x_140:
[----:B-1----:R1:W2:Y:S02]  /*75b0*/  SYNCS.PHASECHK.TRANS64.TRYWAIT P0, [R0+URZ], R3 ;  /* 0x00000003000075a7 */ /* 0x0022a400080011ff */
[----:B--2---:R-:W-:Y:S05]  /*75c0*/  @!P0 NANOSLEEP.SYNCS 0x989680 ;  /* 0x009896800000895d */ /* 0x004fea0003900000 */
[----:B------:R-:W2:Y:S02]  /*75d0*/  @!P0 SYNCS.PHASECHK.TRANS64 P0, [R0+URZ], R3 ;  /* 0x00000003000085a7 */ /* 0x000ea400080010ff */
[----:B--2---:R-:W-:Y:S05]  /*75e0*/  @!P0 BRA `(.L_x_140) ;  /* 0xfffffffc00f08947 */ /* 0x004fea000383ffff */
[----:B------:R-:W-:Y:S05]  /*75f0*/  BRA `(.L_x_141) ;  /* 0xffffffb4000c7947 */ /* 0x000fea000383ffff */
.L_x_49:
[----:B---3--:R-:W-:-:S07]  /*7600*/  MOV R0, UR5 ;  /* 0x0000000500007c02 */ /* 0x008fce0008000f00 */
.L_x_142:
[----:B-1----:R1:W2:Y:S02]  /*7610*/  SYNCS.PHASECHK.TRANS64.TRYWAIT P0, [R0+URZ], R3 ;  /* 0x00000003000075a7 */ /* 0x0022a400080011ff */
[----:B--2---:R-:W-:Y:S05]  /*7620*/  @!P0 NANOSLEEP.SYNCS 0x989680 ;  /* 0x009896800000895d */ /* 0x004fea0003900000 */
[----:B------:R-:W2:Y:S02]  /*7630*/  @!P0 SYNCS.PHASECHK.TRANS64 P0, [R0+URZ], R3 ;  /* 0x00000003000085a7 */ /* 0x000ea400080010ff */
[----:B--2---:R-:W-:Y:S05]  /*7640*/  @!P0 BRA `(.L_x_142) ;  /* 0xfffffffc00f08947 */ /* 0x004fea000383ffff */
[----:B------:R-:W-:Y:S05]  /*7650*/  BRA `(.L_x_143) ;  /* 0xffffffb400187947 */ /* 0x000fea000383ffff */
.L_x_50:
[----:B---3--:R-:W-:-:S07]  /*7660*/  MOV R0, UR5 ;  /* 0x0000000500007c02 */ /* 0x008fce0008000f00 */
.L_x_144:
[----:B-1----:R1:W2:Y:S02]  /*7670*/  SYNCS.PHASECHK.TRANS64.TRYWAIT P0, [R0+URZ], R3 ;  /* 0x00000003000075a7 */ /* 0x0022a400080011ff */
[----:B--2---:R-:W-:Y:S05]  /*7680*/  @!P0 NANOSLEEP.SYNCS 0x989680 ;  /* 0x009896800000895d */ /* 0x004fea0003900000 */
[----:B------:R-:W2:Y:S02]  /*7690*/  @!P0 SYNCS.PHASECHK.TRANS64 P0, [R0+URZ], R3 ;  /* 0x00000003000085a7 */ /* 0x000ea400080010ff */
[----:B--2---:R-:W-:Y:S05]  /*76a0*/  @!P0 BRA `(.L_x_144) ;  /* 0xfffffffc00f08947 */ /* 0x004fea000383ffff */
[----:B------:R-:W-:Y:S05]  /*76b0*/  BRA `(.L_x_145) ;  /* 0xffffffb400247947 */ /* 0x000fea000383ffff */
.L_x_51:
[----:B---3--:R-:W-:-:S07]  /*76c0*/  MOV R0, UR5 ;  /* 0x0000000500007c02 */ /* 0x008fce0008000f00 */
.L_x_146:
[----:B-1----:R1:W2:Y:S02]  /*76d0*/  SYNCS.PHASECHK.TRANS64.TRYWAIT P0, [R0+URZ], R3 ;  /* 0x00000003000075a7 */ /* 0x0022a400080011ff */
[----:B--2---:R-:W-:Y:S05]  /*76e0*/  @!P0 NANOSLEEP.SYNCS 0x989680 ;  /* 0x009896800000895d */ /* 0x004fea0003900000 */
[----:B------:R-:W2:Y:S02]  /*76f0*/  @!P0 SYNCS.PHASECHK.TRANS64 P0, [R0+URZ], R3 ;  /* 0x00000003000085a7 */ /* 0x000ea400080010ff */
[----:B--2---:R-:W-:Y:S05]  /*7700*/  @!P0 BRA `(.L_x_146) ;  /* 0xfffffffc00f08947 */ /* 0x004fea000383ffff */
[----:B------:R-:W-:Y:S05]  /*7710*/  BRA `(.L_x_147) ;  /* 0xffffffb400307947 */ /* 0x000fea000383ffff */
.L_x_52:
[----:B---3--:R-:W-:-:S07]  /*7720*/  MOV R0, UR5 ;  /* 0x0000000500007c02 */ /* 0x008fce0008000f00 */
.L_x_148:
[----:B-1----:R1:W2:Y:S02]  /*7730*/  SYNCS.PHASECHK.TRANS64.TRYWAIT P0, [R0+URZ], R3 ;  /* 0x00000003000075a7 */ /* 0x0022a400080011ff */
[----:B--2---:R-:W-:Y:S05]  /*7740*/  @!P0 NANOSLEEP.SYNCS 0x989680 ;  /* 0x009896800000895d */ /* 0x004fea0003900000 */
[----:B------:R-:W2:Y:S02]  /*7750*/  @!P0 SYNCS.PHASECHK.TRANS64 P0, [R0+URZ], R3 ;  /* 0x00000003000085a7 */ /* 0x000ea400080010ff */
[----:B--2---:R-:W-:Y:S05]  /*7760*/  @!P0 BRA `(.L_x_148) ;  /* 0xfffffffc00f08947 */ /* 0x004fea000383ffff */
[----:B------:R-:W-:Y:S05]  /*7770*/  BRA `(.L_x_149) ;  /* 0xffffffb4003c7947 */ /* 0x000fea000383ffff */
.L_x_53:
[----:B---3--:R-:W-:-:S07]  /*7780*/  MOV R0, UR5 ;  /* 0x0000000500007c02 */ /* 0x008fce0008000f00 */
.L_x_150:
[----:B-1----:R1:W2:Y:S02]  /*7790*/  SYNCS.PHASECHK.TRANS64.TRYWAIT P0, [R0+URZ], R3 ;  /* 0x00000003000075a7 */ /* 0x0022a400080011ff */
[----:B--2---:R-:W-:Y:S05]  /*77a0*/  @!P0 NANOSLEEP.SYNCS 0x989680 ;  /* 0x009896800000895d */ /* 0x004fea0003900000 */
[----:B------:R-:W2:Y:S02]  /*77b0*/  @!P0 SYNCS.PHASECHK.TRANS64 P0, [R0+URZ], R3 ;  /* 0x00000003000085a7 */ /* 0x000ea400080010ff */
[----:B--2---:R-:W-:Y:S05]  /*77c0*/  @!P0 BRA `(.L_x_150) ;  /* 0xfffffffc00f08947 */ /* 0x004fea000383ffff */
[----:B------:R-:W-:Y:S05]  /*77d0*/  BRA `(.L_x_151) ;  /* 0xffffffb400487947 */ /* 0x000fea000383ffff */
.L_x_54:
[----:B---3--:R-:W-:-:S07]  /*77e0*/  MOV R0, UR5 ;  /* 0x0000000500007c02 */ /* 0x008fce0008000f00 */
.L_x_152:
[----:B-1----:R1:W2:Y:S02]  /*77f0*/  SYNCS.PHASECHK.TRANS64.TRYWAIT P0, [R0+URZ], R3 ;  /* 0x00000003000075a7 */ /* 0x0022a400080011ff */
[----:B--2---:R-:W-:Y:S05]  /*7800*/  @!P0 NANOSLEEP.SYNCS 0x989680 ;  /* 0x009896800000895d */ /* 0x004fea0003900000 */
[----:B------:R-:W2:Y:S02]  /*7810*/  @!P0 SYNCS.PHASECHK.TRANS64 P0, [R0+URZ], R3 ;  /* 0x00000003000085a7 */ /* 0x000ea400080010ff */
[----:B--2---:R-:W-:Y:S05]  /*7820*/  @!P0 BRA `(.L_x_152) ;  /* 0xfffffffc00f08947 */ /* 0x004fea000383ffff */
[----:B------:R-:W-:Y:S05]  /*7830*/  BRA `(.L_x_153) ;  /* 0xffffffb400547947 */ /* 0x000fea000383ffff */
.L_x_55:
[----:B---3--:R-:W-:-:S07]  /*7840*/  MOV R0, UR5 ;  /* 0x0000000500007c02 */ /* 0x008fce0008000f00 */
.L_x_154:
[----:B-1----:R1:W2:Y:S02]  /*7850*/  SYNCS.PHASECHK.TRANS64.TRYWAIT P0, [R0+URZ], R3 ;  /* 0x00000003000075a7 */ /* 0x0022a400080011ff */
[----:B--2---:R-:W-:Y:S05]  /*7860*/  @!P0 NANOSLEEP.SYNCS 0x989680 ;  /* 0x009896800000895d */ /* 0x004fea0003900000 */
[----:B------:R-:W2:Y:S02]  /*7870*/  @!P0 SYNCS.PHASECHK.TRANS64 P0, [R0+URZ], R3 ;  /* 0x00000003000085a7 */ /* 0x000ea400080010ff */
[----:B--2---:R-:W-:Y:S05]  /*7880*/  @!P0 BRA `(.L_x_154) ;  /* 0xfffffffc00f08947 */ /* 0x004fea000383ffff */
[----:B------:R-:W-:Y:S05]  /*7890*/  BRA `(.L_x_155) ;  /* 0xffffffb400607947 */ /* 0x000fea000383ffff */
.L_x_56:
[----:B---3--:R-:W-:-:S07]  /*78a0*/  MOV R0, UR5 ;  /* 0x0000000500007c02 */ /* 0x008fce0008000f00 */
.L_x_156:
[----:B-1----:R1:W2:Y:S02]  /*78b0*/  SYNCS.PHASECHK.TRANS64.TRYWAIT P0, [R0+URZ], R3 ;  /* 0x00000003000075a7 */ /* 0x0022a400080011ff */
[----:B--2---:R-:W-:Y:S05]  /*78c0*/  @!P0 NANOSLEEP.SYNCS 0x989680 ;  /* 0x009896800000895d */ /* 0x004fea0003900000 */
[----:B------:R-:W2:Y:S02]  /*78d0*/  @!P0 SYNCS.PHASECHK.TRANS64 P0, [R0+URZ], R3 ;  /* 0x00000003000085a7 */ /* 0x000ea400080010ff */
[----:B--2---:R-:W-:Y:S05]  /*78e0*/  @!P0 BRA `(.L_x_156) ;  /* 0xfffffffc00f08947 */ /* 0x004fea000383ffff */
[----:B------:R-:W-:Y:S05]  /*78f0*/  BRA `(.L_x_157) ;  /* 0xffffffb4006c7947 */ /* 0x000fea000383ffff */
.L_x_57:
[----:B---3--:R-:W-:-:S07]  /*7900*/  MOV R0, UR5 ;  /* 0x0000000500007c02 */ /* 0x008fce0008000f00 */
.L_x_158:
[----:B-1----:R1:W2:Y:S02]  /*7910*/  SYNCS.PHASECHK.TRANS64.TRYWAIT P0, [R0+URZ], R3 ;  /* 0x00000003000075a7 */ /* 0x0022a400080011ff */
[----:B--2---:R-:W-:Y:S05]  /*7920*/  @!P0 NANOSLEEP.SYNCS 0x989680 ;  /* 0x009896800000895d */ /* 0x004fea0003900000 */
[----:B------:R-:W2:Y:S02]  /*7930*/  @!P0 SYNCS.PHASECHK.TRANS64 P0, [R0+URZ], R3 ;  /* 0x00000003000085a7 */ /* 0x000ea400080010ff */
[----:B--2---:R-:W-:Y:S05]  /*7940*/  @!P0 BRA `(.L_x_158) ;  /* 0xfffffffc00f08947 */ /* 0x004fea000383ffff */
[----:B------:R-:W-:Y:S05]  /*7950*/  BRA `(.L_x_159) ;  /* 0xffffffb400787947 */ /* 0x000fea000383ffff */
.L_x_58:
[----:B---3--:R-:W-:-:S07]  /*7960*/  MOV R0, UR5 ;  /* 0x0000000500007c02 */ /* 0x008fce0008000f00 */
.L_x_160:
[----:B-1----:R1:W2:Y:S02]  /*7970*/  SYNCS.PHASECHK.TRANS64.TRYWAIT P0, [R0+URZ], R3 ;  /* 0x00000003000075a7 */ /* 0x0022a400080011ff */
[----:B--2---:R-:W-:Y:S05]  /*7980*/  @!P0 NANOSLEEP.SYNCS 0x989680 ;  /* 0x009896800000895d */ /* 0x004fea0003900000 */
[----:B------:R-:W2:Y:S02]  /*7990*/  @!P0 SYNCS.PHASECHK.TRANS64 P0, [R0+URZ], R3 ;  /* 0x00000003000085a7 */ /* 0x000ea400080010ff */
[----:B--2---:R-:W-:Y:S05]  /*79a0*/  @!P0 BRA `(.L_x_160) ;  /* 0xfffffffc00f08947 */ /* 0x004fea000383ffff */
[----:B------:R-:W-:Y:S05]  /*79b0*/  BRA `(.L_x_161) ;  /* 0xffffffb400847947 */ /* 0x000fea000383ffff */
.L_x_59:
[----:B---3--:R-:W-:-:S07]  /*79c0*/  MOV R0, UR5 ;  /* 0x0000000500007c02 */ /* 0x008fce0008000f00 */
.L_x_162:
[----:B-1----:R1:W2:Y:S02]  /*79d0*/  SYNCS.PHASECHK.TRANS64.TRYWAIT P0, [R0+URZ], R3 ;  /* 0x00000003000075a7 */ /* 0x0022a400080011ff */
[----:B--2---:R-:W-:Y:S05]  /*79e0*/  @!P0 NANOSLEEP.SYNCS 0x989680 ;  /* 0x009896800000895d */ /* 0x004fea0003900000 */
[----:B------:R-:W2:Y:S02]  /*79f0*/  @!P0 SYNCS.PHASECHK.TRANS64 P0, [R0+URZ], R3 ;  /* 0x00000003000085a7 */ /* 0x000ea400080010ff */
[----:B--2---:R-:W-:Y:S05]  /*7a00*/  @!P0 BRA `(.L_x_162) ;  /* 0xfffffffc00f08947 */ /* 0x004fea000383ffff */
[----:B------:R-:W-:Y:S05]  /*7a10*/  BRA `(.L_x_163) ;  /* 0xffffffb400907947 */ /* 0x000fea000383ffff */
.L_x_60:
[----:B---3--:R-:W-:-:S07]  /*7a20*/  MOV R0, UR5 ;  /* 0x0000000500007c02 */ /* 0x008fce0008000f00 */
.L_x_164:
[----:B-1----:R1:W2:Y:S02]  /*7a30*/  SYNCS.PHASECHK.TRANS64.TRYWAIT P0, [R0+URZ], R3 ;  /* 0x00000003000075a7 */ /* 0x0022a400080011ff */
[----:B--2---:R-:W-:Y:S05]  /*7a40*/  @!P0 NANOSLEEP.SYNCS 0x989680 ;  /* 0x009896800000895d */ /* 0x004fea0003900000 */
[----:B------:R-:W2:Y:S02]  /*7a50*/  @!P0 SYNCS.PHASECHK.TRANS64 P0, [R0+URZ], R3 ;  /* 0x00000003000085a7 */ /* 0x000ea400080010ff */
[----:B--2---:R-:W-:Y:S05]  /*7a60*/  @!P0 BRA `(.L_x_164) ;  /* 0xfffffffc00f08947 */ /* 0x004fea000383ffff */
[----:B------:R-:W-:Y:S05]  /*7a70*/  BRA `(.L_x_165) ;  /* 0xffffffb4009c7947 */ /* 0x000fea000383ffff */
.L_x_63:
[----:B-1----:R1:W2:Y:S02]  /*7a80*/  SYNCS.PHASECHK.TRANS64.TRYWAIT P0, [R0+URZ+0x1a0], R5 ;  /* 0x0001a005000075a7 */ /* 0x0022a400080011ff */
[----:B--2---:R-:W-:Y:S05]  /*7a90*/  @!P0 NANOSLEEP.SYNCS 0x989680 ;  /* 0x009896800000895d */ /* 0x004fea0003900000 */
[----:B------:R-:W2:Y:S02]  /*7aa0*/  @!P0 SYNCS.PHASECHK.TRANS64 P0, [R0+URZ+0x1a0], R5 ;  /* 0x0001a005000085a7 */ /* 0x000ea400080010ff */
[----:B--2---:R-:W-:Y:S05]  /*7ab0*/  @!P0 BRA `(.L_x_63) ;  /* 0xfffffffc00f08947 */ /* 0x004fea000383ffff */
[----:B------:R-:W-:Y:S05]  /*7ac0*/  BRA `(.L_x_166) ;  /* 0xffffffb400fc7947 */ /* 0x000fea000383ffff */
.L_x_64:
[----:B------:R-:W-:-:S07]  /*7ad0*/  MOV R0, UR5 ;  /* 0x0000000500007c02 */ /* 0x000fce0008000f00 */
.L_x_167:
[----:B-1----:R1:W2:Y:S02]  /*7ae0*/  SYNCS.PHASECHK.TRANS64.TRYWAIT P0, [R0+URZ+0x150], R7 ;  /* 0x00015007000075a7 */ /* 0x0022a400080011ff */
[----:B--2---:R-:W-:Y:S05]  /*7af0*/  @!P0 NANOSLEEP.SYNCS 0x989680 ;  /* 0x009896800000895d */ /* 0x004fea0003900000 */
[----:B------:R-:W2:Y:S02]  /*7b00*/  @!P0 SYNCS.PHASECHK.TRANS64 P0, [R0+URZ+0x150], R7 ;  /* 0x00015007000085a7 */ /* 0x000ea400080010ff */
[----:B--2---:R-:W-:Y:S05]  /*7b10*/  @!P0 BRA `(.L_x_167) ;  /* 0xfffffffc00f08947 */ /* 0x004fea000383ffff */
[----:B------:R-:W-:Y:S05]  /*7b20*/  BRA `(.L_x_168) ;  /* 0xffffffb8000c7947 */ /* 0x000fea000383ffff */
.L_x_65:
[----:B-1----:R1:W2:Y:S02]  /*7b30*/  SYNCS.PHASECHK.TRANS64.TRYWAIT P1, [R0+URZ+0x140], R5 ;  /* 0x00014005000075a7 */ /* 0x0022a400080211ff */
[----:B--2---:R-:W-:Y:S05]  /*7b40*/  @!P1 NANOSLEEP.SYNCS 0x989680 ;  /* 0x009896800000995d */ /* 0x004fea0003900000 */
[----:B------:R-:W2:Y:S02]  /*7b50*/  @!P1 SYNCS.PHASECHK.TRANS64 P1, [R0+URZ+0x140], R5 ;  /* 0x00014005000095a7 */ /* 0x000ea400080210ff */
[----:B--2---:R-:W-:Y:S05]  /*7b60*/  @!P1 BRA `(.L_x_65) ;  /* 0xfffffffc00f09947 */ /* 0x004fea000383ffff */
[----:B------:R-:W-:Y:S05]  /*7b70*/  BRA `(.L_x_169) ;  /* 0xffffffb8003c7947 */ /* 0x000fea000383ffff */
.L_x_68:
[----:B------:R-:W-:-:S07]  /*7b80*/  MOV R0, UR5 ;  /* 0x0000000500007c02 */ /* 0x000fce0008000f00 */
.L_x_170:
[----:B-1----:R1:W2:Y:S02]  /*7b90*/  SYNCS.PHASECHK.TRANS64.TRYWAIT P0, [R0+URZ+0x150], R3 ;  /* 0x00015003000075a7 */ /* 0x0022a400080011ff */
[----:B--2---:R-:W-:Y:S05]  /*7ba0*/  @!P0 NANOSLEEP.SYNCS 0x989680 ;  /* 0x009896800000895d */ /* 0x004fea0003900000 */
[----:B------:R-:W2:Y:S02]  /*7bb0*/  @!P0 SYNCS.PHASECHK.TRANS64 P0, [R0+URZ+0x150], R3 ;  /* 0x00015003000085a7 */ /* 0x000ea400080010ff */
[----:B--2---:R-:W-:Y:S05]  /*7bc0*/  @!P0 BRA `(.L_x_170) ;  /* 0xfffffffc00f08947 */ /* 0x004fea000383ffff */
[----:B------:R-:W-:Y:S05]  /*7bd0*/  BRA `(.L_x_67) ;  /* 0xffffffb800907947 */ /* 0x000fea000383ffff */
.L_x_77:
[----:B-1----:R-:W-:-:S04]  /*7be0*/  MOV R4, UR6 ;  /* 0x0000000600047c02 */ /* 0x002fc80008000f00 */
[----:B------:R1:W2:Y:S03]  /*7bf0*/  SYNCS.PHASECHK.TRANS64.TRYWAIT P0, [R4+URZ+0x8], R5 ;  /* 0x00000805040075a7 */ /* 0x0002a600080011ff */
[----:B--2---:R-:W-:Y:S05]  /*7c00*/  @!P0 NANOSLEEP.SYNCS 0x989680 ;  /* 0x009896800000895d */ /* 0x004fea0003900000 */
[----:B------:R-:W2:Y:S02]  /*7c10*/  @!P0 SYNCS.PHASECHK.TRANS64 P0, [R4+URZ+0x8], R5 ;  /* 0x00000805040085a7 */ /* 0x000ea400080010ff */
[----:B--2---:R-:W-:Y:S05]  /*7c20*/  @!P0 BRA `(.L_x_77) ;  /* 0xfffffffc00ec8947 */ /* 0x004fea000383ffff */
[----:B------:R-:W-:Y:S05]  /*7c30*/  BRA `(.L_x_76) ;  /* 0xffffffbc00447947 */ /* 0x000fea000383ffff */
.L_x_79:
[----:B------:R-:W-:Y:S01]  /*7c40*/  BSSY B0, `(.L_x_171) ;  /* 0x0000006000007945 */ /* 0x000fe20003800000 */
[----:B------:R-:W-:-:S07]  /*7c50*/  MOV R15, 0xffffffff ;  /* 0xffffffff000f7802 */ /* 0x000fce0000000f00 */
[----:B-1---5:R-:W-:Y:S05]  /*7c60*/  WARPSYNC.COLLECTIVE R15, `(.L_x_172) ;  /* 0x000000000f0c7348 */ /* 0x022fea0003c00000 */
[----:B------:R-:W-:Y:S02]  /*7c70*/  ELECT P6, UR79, PT ;  /* 0x00000000004f782f */ /* 0x000fe400038c0000 */
[----:B------:R-:W-:Y:S01]  /*7c80*/  MOV R14, UR79 ;  /* 0x0000004f000e7c02 */ /* 0x000fe20008000f00 */
[----:B-1---5:R-:W-:Y:S10]  /*7c90*/  ENDCOLLECTIVE ;  /* 0x000000000000791b */ /* 0x022ff40003800000 */
.L_x_172:
[----:B------:R-:W-:Y:S05]  /*7ca0*/  BSYNC B0 ;  /* 0x0000000000007941 */ /* 0x000fea0003800000 */
.L_x_171:
[----:B------:R-:W-:Y:S05]  /*7cb0*/  BRA `(.L_x_173) ;  /* 0xffffffbc00747947 */ /* 0x000fea000383ffff */
.L_x_81:
[----:B-1----:R-:W-:-:S04]  /*7cc0*/  MOV R2, UR6 ;  /* 0x0000000600027c02 */ /* 0x002fc80008000f00 */
[----:B------:R1:W2:Y:S03]  /*7cd0*/  SYNCS.PHASECHK.TRANS64.TRYWAIT P0, [R2+URZ+0x8], R3 ;  /* 0x00000803020075a7 */ /* 0x0002a600080011ff */
[----:B--2---:R-:W-:Y:S05]  /*7ce0*/  @!P0 NANOSLEEP.SYNCS 0x989680 ;  /* 0x009896800000895d */ /* 0x004fea0003900000 */
[----:B------:R-:W2:Y:S02]  /*7cf0*/  @!P0 SYNCS.PHASECHK.TRANS64 P0, [R2+URZ+0x8], R3 ;  /* 0x00000803020085a7 */ /* 0x000ea400080010ff */
[----:B--2---:R-:W-:Y:S05]  /*7d00*/  @!P0 BRA `(.L_x_81) ;  /* 0xfffffffc00ec8947 */ /* 0x004fea000383ffff */
[----:B------:R-:W-:Y:S05]  /*7d10*/  BRA `(.L_x_80) ;  /* 0xffffffbc00787947 */ /* 0x000fea000383ffff */
.L_x_82:
[----:B-1----:R1:W2:Y:S02]  /*7d20*/  SYNCS.PHASECHK.TRANS64.TRYWAIT P0, [R0+URZ+0x140], R5 ;  /* 0x00014005000075a7 */ /* 0x0022a400080011ff */
[----:B--2---:R-:W-:Y:S05]  /*7d30*/  @!P0 NANOSLEEP.SYNCS 0x989680 ;  /* 0x009896800000895d */ /* 0x004fea0003900000 */
[----:B------:R-:W2:Y:S02]  /*7d40*/  @!P0 SYNCS.PHASECHK.TRANS64 P0, [R0+URZ+0x140], R5 ;  /* 0x00014005000085a7 */ /* 0x000ea400080010ff */
[----:B--2---:R-:W-:Y:S05]  /*7d50*/  @!P0 BRA `(.L_x_82) ;  /* 0xfffffffc00f08947 */ /* 0x004fea000383ffff */
[----:B------:R-:W-:Y:S05]  /*7d60*/  BRA `(.L_x_174) ;  /* 0xffffffc000647947 */ /* 0x000fea000383ffff */
.L_x_84:
[----:B------:R-:W-:-:S07]  /*7d70*/  MOV R0, UR9 ;  /* 0x0000000900007c02 */ /* 0x000fce0008000f00 */
.L_x_175:
[----:B-1----:R1:W2:Y:S02]  /*7d80*/  SYNCS.PHASECHK.TRANS64.TRYWAIT P0, [R0+URZ+0x180], R5 ;  /* 0x00018005000075a7 */ /* 0x0022a400080011ff */
[----:B--2---:R-:W-:Y:S05]  /*7d90*/  @!P0 NANOSLEEP.SYNCS 0x989680 ;  /* 0x009896800000895d */ /* 0x004fea0003900000 */
[----:B------:R-:W2:Y:S02]  /*7da0*/  @!P0 SYNCS.PHASECHK.TRANS64 P0, [R0+URZ+0x180], R5 ;  /* 0x00018005000085a7 */ /* 0x000ea400080010ff */
[----:B--2---:R-:W-:Y:S05]  /*7db0*/  @!P0 BRA `(.L_x_175) ;  /* 0xfffffffc00f08947 */ /* 0x004fea000383ffff */
[----:B------:R-:W-:Y:S05]  /*7dc0*/  BRA `(.L_x_176) ;  /* 0xffffffc000b07947 */ /* 0x000fea000383ffff */
.L_x_87:
[----:B------:R-:W-:Y:S07]  /*7dd0*/  MOV R0, UR8 ;  /* 0x0000000800007c02 */ /* 0x000fee0008000f00 */
.L_x_177:
[----:B-1----:R1:W2:Y:S02]  /*7de0*/  SYNCS.PHASECHK.TRANS64.TRYWAIT P0, [R0+URZ], R5 ;  /* 0x00000005000075a7 */ /* 0x0022a400080011ff */
[----:B--2---:R-:W-:Y:S05]  /*7df0*/  @!P0 NANOSLEEP.SYNCS 0x989680 ;  /* 0x009896800000895d */ /* 0x004fea0003900000 */
[----:B------:R-:W2:Y:S02]  /*7e00*/  @!P0 SYNCS.PHASECHK.TRANS64 P0, [R0+URZ], R5 ;  /* 0x00000005000085a7 */ /* 0x000ea400080010ff */
[----:B--2---:R-:W-:Y:S05]  /*7e10*/  @!P0 BRA `(.L_x_177) ;  /* 0xfffffffc00f08947 */ /* 0x004fea000383ffff */
[----:B------:R-:W-:Y:S05]  /*7e20*/  BRA `(.L_x_86) ;  /* 0xffffffc000c47947 */ /* 0x000fea000383ffff */
.L_x_91:
[----:B-1----:R-:W-:-:S07]  /*7e30*/  MOV R0, UR8 ;  /* 0x0000000800007c02 */ /* 0x002fce0008000f00 */
.L_x_178:
[----:B-1----:R1:W2:Y:S02]  /*7e40*/  SYNCS.PHASECHK.TRANS64.TRYWAIT P0, [R0+URZ], R3 ;  /* 0x00000003000075a7 */ /* 0x0022a400080011ff */
[----:B--2---:R-:W-:Y:S05]  /*7e50*/  @!P0 NANOSLEEP.SYNCS 0x989680 ;  /* 0x009896800000895d */ /* 0x004fea0003900000 */
[----:B------:R-:W2:Y:S02]  /*7e60*/  @!P0 SYNCS.PHASECHK.TRANS64 P0, [R0+URZ], R3 ;  /* 0x00000003000085a7 */ /* 0x000ea400080010ff */
[----:B--2---:R-:W-:Y:S05]  /*7e70*/  @!P0 BRA `(.L_x_178) ;  /* 0xfffffffc00f08947 */ /* 0x004fea000383ffff */
[----:B------:R-:W-:Y:S05]  /*7e80*/  BRA `(.L_x_179) ;  /* 0xffffffc400b87947 */ /* 0x000fea000383ffff */
.L_x_92:
[----:B------:R-:W-:-:S07]  /*7e90*/  MOV R0, UR8 ;  /* 0x0000000800007c02 */ /* 0x000fce0008000f00 */
.L_x_180:
[----:B-1----:R1:W2:Y:S02]  /*7ea0*/  SYNCS.PHASECHK.TRANS64.TRYWAIT P0, [R0+URZ], R3 ;  /* 0x00000003000075a7 */ /* 0x0022a400080011ff */
[----:B--2---:R-:W-:Y:S05]  /*7eb0*/  @!P0 NANOSLEEP.SYNCS 0x989680 ;  /* 0x009896800000895d */ /* 0x004fea0003900000 */
[----:B------:R-:W2:Y:S02]  /*7ec0*/  @!P0 SYNCS.PHASECHK.TRANS64 P0, [R0+URZ], R3 ;  /* 0x00000003000085a7 */ /* 0x000ea400080010ff */
[----:B--2---:R-:W-:Y:S05]  /*7ed0*/  @!P0 BRA `(.L_x_180) ;  /* 0xfffffffc00f08947 */ /* 0x004fea000383ffff */
[----:B------:R-:W-:Y:S05]  /*7ee0*/  BRA `(.L_x_181) ;  /* 0xffffffc400c47947 */ /* 0x000fea000383ffff */
.L_x_93:
[----:B------:R-:W-:-:S07]  /*7ef0*/  MOV R0, UR8 ;  /* 0x0000000800007c02 */ /* 0x000fce0008000f00 */
.L_x_182:
[----:B-1----:R1:W2:Y:S02]  /*7f00*/  SYNCS.PHASECHK.TRANS64.TRYWAIT P0, [R0+URZ], R3 ;  /* 0x00000003000075a7 */ /* 0x0022a400080011ff */
[----:B--2---:R-:W-:Y:S05]  /*7f10*/  @!P0 NANOSLEEP.SYNCS 0x989680 ;  /* 0x009896800000895d */ /* 0x004fea0003900000 */
[----:B------:R-:W2:Y:S02]  /*7f20*/  @!P0 SYNCS.PHASECHK.TRANS64 P0, [R0+URZ], R3 ;  /* 0x00000003000085a7 */ /* 0x000ea400080010ff */
[----:B--2---:R-:W-:Y:S05]  /*7f30*/  @!P0 BRA `(.L_x_182) ;  /* 0xfffffffc00f08947 */ /* 0x004fea000383ffff */
[----:B------:R-:W-:Y:S05]  /*7f40*/  BRA `(.L_x_183) ;  /* 0xffffffc400d07947 */ /* 0x000fea000383ffff */
.L_x_96:
[----:B------:R-:W-:-:S07]  /*7f50*/  MOV R0, UR7 ;  /* 0x0000000700007c02 */ /* 0x000fce0008000f00 */
.L_x_184:
[----:B-1----:R1:W2:Y:S02]  /*7f60*/  SYNCS.PHASECHK.TRANS64.TRYWAIT P1, [R0+URZ+0x1c0], R3 ;  /* 0x0001c003000075a7 */ /* 0x0022a400080211ff */
[----:B--2---:R-:W-:Y:S05]  /*7f70*/  @!P1 NANOSLEEP.SYNCS 0x989680 ;  /* 0x009896800000995d */ /* 0x004fea0003900000 */
[----:B------:R-:W2:Y:S02]  /*7f80*/  @!P1 SYNCS.PHASECHK.TRANS64 P1, [R0+URZ+0x1c0], R3 ;  /* 0x0001c003000095a7 */ /* 0x000ea400080210ff */
[----:B--2---:R-:W-:Y:S05]  /*7f90*/  @!P1 BRA `(.L_x_184) ;  /* 0xfffffffc00f09947 */ /* 0x004fea000383ffff */
[----:B------:R-:W-:Y:S05]  /*7fa0*/  BRA `(.L_x_185) ;  /* 0xffffffc8001c7947 */ /* 0x000fea000383ffff */
.L_x_101:
[----:B--2---:R2:W4:Y:S02]  /*7fb0*/  SYNCS.PHASECHK.TRANS64.TRYWAIT P0, [R0+URZ+0x140], R3 ;  /* 0x00014003000075a7 */ /* 0x00452400080011ff */
[----:B----4-:R-:W-:Y:S05]  /*7fc0*/  @!P0 NANOSLEEP.SYNCS 0x989680 ;  /* 0x009896800000895d */ /* 0x010fea0003900000 */
[----:B------:R-:W4:Y:S02]  /*7fd0*/  @!P0 SYNCS.PHASECHK.TRANS64 P0, [R0+URZ+0x140], R3 ;  /* 0x00014003000085a7 */ /* 0x000f2400080010ff */
[----:B----4-:R-:W-:Y:S05]  /*7fe0*/  @!P0 BRA `(.L_x_101) ;  /* 0xfffffffc00f08947 */ /* 0x010fea000383ffff */
[----:B------:R-:W-:Y:S05]  /*7ff0*/  BRA `(.L_x_186) ;  /* 0xffffffcc00207947 */ /* 0x000fea000383ffff */
.L_x_104:
[----:B------:R-:W-:Y:S07]  /*8000*/  MOV R0, UR6 ;  /* 0x0000000600007c02 */ /* 0x000fee0008000f00 */
.L_x_187:
[----:B--2---:R2:W4:Y:S02]  /*8010*/  SYNCS.PHASECHK.TRANS64.TRYWAIT P0, [R0+URZ+0x138], R3 ;  /* 0x00013803000075a7 */ /* 0x00452400080011ff */
[----:B----4-:R-:W-:Y:S05]  /*8020*/  @!P0 NANOSLEEP.SYNCS 0x989680 ;  /* 0x009896800000895d */ /* 0x010fea0003900000 */
[----:B------:R-:W4:Y:S02]  /*8030*/  @!P0 SYNCS.PHASECHK.TRANS64 P0, [R0+URZ+0x138], R3 ;  /* 0x00013803000085a7 */ /* 0x000f2400080010ff */
[----:B----4-:R-:W-:Y:S05]  /*8040*/  @!P0 BRA `(.L_x_187) ;  /* 0xfffffffc00f08947 */ /* 0x010fea000383ffff */
[----:B------:R-:W-:Y:S05]  /*8050*/  BRA `(.L_x_103) ;  /* 0xffffffd0000c7947 */ /* 0x000fea000383ffff */
.L_x_107:
[----:B------:R-:W-:Y:S07]  /*8060*/  MOV R3, UR6 ;  /* 0x0000000600037c02 */ /* 0x000fee0008000f00 */
.L_x_188:
[----:B-1----:R1:W2:Y:S02]  /*8070*/  SYNCS.PHASECHK.TRANS64.TRYWAIT P2, [R3+URZ+0x128], R26 ;  /* 0x0001281a030075a7 */ /* 0x0022a400080411ff */
[----:B--2---:R-:W-:Y:S05]  /*8080*/  @!P2 NANOSLEEP.SYNCS 0x989680 ;  /* 0x009896800000a95d */ /* 0x004fea0003900000 */
[----:B------:R-:W2:Y:S02]  /*8090*/  @!P2 SYNCS.PHASECHK.TRANS64 P2, [R3+URZ+0x128], R26 ;  /* 0x0001281a0300a5a7 */ /* 0x000ea400080410ff */
[----:B--2---:R-:W-:Y:S05]  /*80a0*/  @!P2 BRA `(.L_x_188) ;  /* 0xfffffffc00f0a947 */ /* 0x004fea000383ffff */
[----:B------:R-:W-:Y:S05]  /*80b0*/  BRA `(.L_x_189) ;  /* 0xffffffd000a07947 */ /* 0x000fea000383ffff */
.L_x_110:
[----:B--2---:R2:W4:Y:S02]  /*80c0*/  SYNCS.PHASECHK.TRANS64.TRYWAIT P0, [R0+URZ+0x140], R3 ;  /* 0x00014003000075a7 */ /* 0x00452400080011ff */
[----:B----4-:R-:W-:Y:S05]  /*80d0*/  @!P0 NANOSLEEP.SYNCS 0x989680 ;  /* 0x009896800000895d */ /* 0x010fea0003900000 */
[----:B------:R-:W4:Y:S02]  /*80e0*/  @!P0 SYNCS.PHASECHK.TRANS64 P0, [R0+URZ+0x140], R3 ;  /* 0x00014003000085a7 */ /* 0x000f2400080010ff */
[----:B----4-:R-:W-:Y:S05]  /*80f0*/  @!P0 BRA `(.L_x_110) ;  /* 0xfffffffc00f08947 */ /* 0x010fea000383ffff */
[----:B------:R-:W-:Y:S05]  /*8100*/  BRA `(.L_x_190) ;  /* 0xffffffd800007947 */ /* 0x000fea000383ffff */
.L_x_121:
[----:B-1----:R-:W-:Y:S04]  /*8110*/  MOV R0, UR43 ;  /* 0x0000002b00007c02 */ /* 0x002fe80008000f00 */
[----:B------:R1:W2:Y:S03]  /*8120*/  SYNCS.PHASECHK.TRANS64.TRYWAIT P1, [R0+URZ+0x120], R3 ;  /* 0x00012003000075a7 */ /* 0x0002a600080211ff */
[----:B--2---:R-:W-:Y:S05]  /*8130*/  @!P1 NANOSLEEP.SYNCS 0x989680 ;  /* 0x009896800000995d */ /* 0x004fea0003900000 */
[----:B------:R-:W2:Y:S02]  /*8140*/  @!P1 SYNCS.PHASECHK.TRANS64 P1, [R0+URZ+0x120], R3 ;  /* 0x00012003000095a7 */ /* 0x000ea400080210ff */
[----:B--2---:R-:W-:Y:S05]  /*8150*/  @!P1 BRA `(.L_x_121) ;  /* 0xfffffffc00ec9947 */ /* 0x004fea000383ffff */
[----:B------:R-:W-:Y:S05]  /*8160*/  BRA `(.L_x_120) ;  /* 0xffffffe000e07947 */ /* 0x000fea000383ffff */
.L_x_123:
[----:B------:R1:W1:Y:S02]  /*8170*/  SYNCS.PHASECHK.TRANS64.TRYWAIT P1, [R113+URZ+0x160], R2 ;  /* 0x00016002710075a7 */ /* 0x00026400080211ff */
[----:B-1----:R-:W-:Y:S05]  /*8180*/  @!P1 NANOSLEEP.SYNCS 0x989680 ;  /* 0x009896800000995d */ /* 0x002fea0003900000 */
[----:B------:R-:W1:Y:S02]  /*8190*/  @!P1 SYNCS.PHASECHK.TRANS64 P1, [R113+URZ+0x160], R2 ;  /* 0x00016002710095a7 */ /* 0x000e6400080210ff */
[----:B-1----:R-:W-:Y:S05]  /*81a0*/  @!P1 BRA `(.L_x_123) ;  /* 0xfffffffc00f09947 */ /* 0x002fea000383ffff */
[----:B------:R-:W-:Y:S05]  /*81b0*/  BRA `(.L_x_122) ;  /* 0xffffffe4001c7947 */ /* 0x000fea000383ffff */
        .weak           $__internal_0_$__cuda_sm10x_tcgen05_guardrail_trap_col_being_dealloced_not_returned_by_alloc
        .type           $__internal_0_$__cuda_sm10x_tcgen05_guardrail_trap_col_being_dealloced_not_returned_by_alloc,@function
        .size           $__internal_0_$__cuda_sm10x_tcgen05_guardrail_trap_col_being_dealloced_not_returned_by_alloc,($__internal_1_$__cuda_sm10x_tcgen05_guardrail_trap_phase_invalid_during_alloc - $__internal_0_$__cuda_sm10x_tcgen05_guardrail_trap_col_being_dealloced_not_returned_by_alloc)
$__internal_0_$__cuda_sm10x_tcgen05_guardrail_trap_col_being_dealloced_not_returned_by_alloc:
[----:B------:R-:W-:Y:S05]  /*81c0*/  BPT.TRAP 0x1 ;  /* 0x000000040000795c */ /* 0x000fea0000300000 */
[----:B------:R-:W-:-:S04]  /*81d0*/  HFMA2 R3, -RZ, RZ, 0, 0 ;  /* 0x00000000ff037431 */ /* 0x000fc800000001ff */
[----:B------:R-:W-:Y:S05]  /*81e0*/  RET.REL.NODEC R2 `(_ZN7cutlass13device_kernelINS_4gemm6kernel13GemmUniversalIN4cute5tupleIJiiiiEEENS1_10collective13CollectiveMmaINS1_35MainloopSm100TmaUmmaWarpSpecializedILi18ELi2ELi4ENS5_IJNS4_1CILi2EEENSA_ILi1EEESC_EEEEENS5_IJNSA_ILi128EEENSA_ILi64EEESF_EEEaNS5_IJlSC_lEEEaSI_NS4_8TiledMMAINS4_8MMA_AtomIJNS4_21SM100_MMA_S8_2x1SM_SSIaaiLi128ELi64ELNS4_4UMMA5MajorE0ELSN_0ELNSM_8SaturateE0EEEEEENS4_6LayoutINS5_IJSC_SC_SC_EEENS5_IJNSA_ILi0EEEST_ST_EEEEENS5_IJNS4_10UnderscoreESW_SW_EEEEENS4_18SM100_TMA_2SM_LOADENS4_14ComposedLayoutINS4_7SwizzleILi3ELi4ELi3EEENS4_18smem_ptr_flag_bitsILi8EEENSR_INS5_IJNSA_ILi8EEESF_EEENS5_IJSF_SC_EEEEEEEvNS4_8identityESZ_S19_vS1A_EENS_8epilogue10collective18CollectiveEpilogueINS1C_23Sm100TmaWarpSpecializedILi1ELi1ELi32ELb0ELb0EEEJNS5_IJSG_SG_SF_EEENS5_IJNSR_ISG_SC_EES1I_EEEaSI_aSI_NS1C_6fusion15FusionCallbacksIS1G_NS1K_17LinearCombinationIaiaiLNS_15FloatRoundStyleE2EEES1H_S1J_JEEENS4_5SM1004TMEM4LOAD26SM100_TMEM_LOAD_32dp32b32xENS4_13SM90_TMA_LOADENS10_INS11_ILi2ELi4ELi3EEES14_NSR_INS5_IJS15_SG_EEENS5_IJSG_SC_EEEEEEENS4_39AutoVectorizingCopyWithAssumedAlignmentILi128EEENS4_14SM90_TMA_STOREES1Z_S21_S21_EEEvvEEEEvNT_6ParamsE) ;  /* 0xffffff7c02847950 */ /* 0x000fea0003c3ffff */
        .weak           $__internal_1_$__cuda_sm10x_tcgen05_guardrail_trap_phase_invalid_during_alloc
        .type           $__internal_1_$__cuda_sm10x_tcgen05_guardrail_trap_phase_invalid_during_alloc,@function
        .size           $__internal_1_$__cuda_sm10x_tcgen05_guardrail_trap_phase_invalid_during_alloc,($__internal_2_$__cuda_sm10x_tcgen05_guardrail_trap_unallocated_columns_being_dealloced - $__internal_1_$__cuda_sm10x_tcgen05_guardrail_trap_phase_invalid_during_alloc)
$__internal_1_$__cuda_sm10x_tcgen05_guardrail_trap_phase_invalid_during_alloc:
[----:B------:R-:W-:Y:S05]  /*81f0*/  BPT.TRAP 0x1 ;  /* 0x000000040000795c */ /* 0x000fea0000300000 */
[----:B------:R-:W-:-:S04]  /*8200*/  MOV R3, 0x0 ;  /* 0x0000000000037802 */ /* 0x000fc80000000f00 */
[----:B------:R-:W-:Y:S05]  /*8210*/  RET.REL.NODEC R2 `(_ZN7cutlass13device_kernelINS_4gemm6kernel13GemmUniversalIN4cute5tupleIJiiiiEEENS1_10collective13CollectiveMmaINS1_35MainloopSm100TmaUmmaWarpSpecializedILi18ELi2ELi4ENS5_IJNS4_1CILi2EEENSA_ILi1EEESC_EEEEENS5_IJNSA_ILi128EEENSA_ILi64EEESF_EEEaNS5_IJlSC_lEEEaSI_NS4_8TiledMMAINS4_8MMA_AtomIJNS4_21SM100_MMA_S8_2x1SM_SSIaaiLi128ELi64ELNS4_4UMMA5MajorE0ELSN_0ELNSM_8SaturateE0EEEEEENS4_6LayoutINS5_IJSC_SC_SC_EEENS5_IJNSA_ILi0EEEST_ST_EEEEENS5_IJNS4_10UnderscoreESW_SW_EEEEENS4_18SM100_TMA_2SM_LOADENS4_14ComposedLayoutINS4_7SwizzleILi3ELi4ELi3EEENS4_18smem_ptr_flag_bitsILi8EEENSR_INS5_IJNSA_ILi8EEESF_EEENS5_IJSF_SC_EEEEEEEvNS4_8identityESZ_S19_vS1A_EENS_8epilogue10collective18CollectiveEpilogueINS1C_23Sm100TmaWarpSpecializedILi1ELi1ELi32ELb0ELb0EEEJNS5_IJSG_SG_SF_EEENS5_IJNSR_ISG_SC_EES1I_EEEaSI_aSI_NS1C_6fusion15FusionCallbacksIS1G_NS1K_17LinearCombinationIaiaiLNS_15FloatRoundStyleE2EEES1H_S1J_JEEENS4_5SM1004TMEM4LOAD26SM100_TMEM_LOAD_32dp32b32xENS4_13SM90_TMA_LOADENS10_INS11_ILi2ELi4ELi3EEES14_NSR_INS5_IJS15_SG_EEENS5_IJSG_SC_EEEEEEENS4_39AutoVectorizingCopyWithAssumedAlignmentILi128EEENS4_14SM90_TMA_STOREES1Z_S21_S21_EEEvvEEEEvNT_6ParamsE) ;  /* 0xffffff7c02787950 */ /* 0x000fea0003c3ffff */
        .weak           $__internal_2_$__cuda_sm10x_tcgen05_guardrail_trap_unallocated_columns_being_dealloced
        .type           $__internal_2_$__cuda_sm10x_tcgen05_guardrail_trap_unallocated_columns_being_dealloced,@function
        .size           $__internal_2_$__cuda_sm10x_tcgen05_guardrail_trap_unallocated_columns_being_dealloced,(.L_x_192 - $__internal_2_$__cuda_sm10x_tcgen05_guardrail_trap_unallocated_columns_being_dealloced)
$__internal_2_$__cuda_sm10x_tcgen05_guardrail_trap_unallocated_columns_being_dealloced:
[----:B------:R-:W-:Y:S05]  /*8220*/  BPT.TRAP 0x1 ;  /* 0x000000040000795c */ /* 0x000fea0000300000 */
[----:B------:R-:W-:-:S04]  /*8230*/  HFMA2 R3, -RZ, RZ, 0, 0 ;  /* 0x00000000ff037431 */ /* 0x000fc800000001ff */
[----:B------:R-:W-:Y:S05]  /*8240*/  RET.REL.NODEC R2 `(_ZN7cutlass13device_kernelINS_4gemm6kernel13GemmUniversalIN4cute5tupleIJiiiiEEENS1_10collective13CollectiveMmaINS1_35MainloopSm100TmaUmmaWarpSpecializedILi18ELi2ELi4ENS5_IJNS4_1CILi2EEENSA_ILi1EEESC_EEEEENS5_IJNSA_ILi128EEENSA_ILi64EEESF_EEEaNS5_IJlSC_lEEEaSI_NS4_8TiledMMAINS4_8MMA_AtomIJNS4_21SM100_MMA_S8_2x1SM_SSIaaiLi128ELi64ELNS4_4UMMA5MajorE0ELSN_0ELNSM_8SaturateE0EEEEEENS4_6LayoutINS5_IJSC_SC_SC_EEENS5_IJNSA_ILi0EEEST_ST_EEEEENS5_IJNS4_10UnderscoreESW_SW_EEEEENS4_18SM100_TMA_2SM_LOADENS4_14ComposedLayoutINS4_7SwizzleILi3ELi4ELi3EEENS4_18smem_ptr_flag_bitsILi8EEENSR_INS5_IJNSA_ILi8EEESF_EEENS5_IJSF_SC_EEEEEEEvNS4_8identityESZ_S19_vS1A_EENS_8epilogue10collective18CollectiveEpilogueINS1C_23Sm100TmaWarpSpecializedILi1ELi1ELi32ELb0ELb0EEEJNS5_IJSG_SG_SF_EEENS5_IJNSR_ISG_SC_EES1I_EEEaSI_aSI_NS1C_6fusion15FusionCallbacksIS1G_NS1K_17LinearCombinationIaiaiLNS_15FloatRoundStyleE2EEES1H_S1J_JEEENS4_5SM1004TMEM4LOAD26SM100_TMEM_LOAD_32dp32b32xENS4_13SM90_TMA_LOADENS10_INS11_ILi2ELi4ELi3EEES14_NSR_INS5_IJS15_SG_EEENS5_IJSG_SC_EEEEEEENS4_39AutoVectorizingCopyWithAssumedAlignmentILi128EEENS4_14SM90_TMA_STOREES1Z_S21_S21_EEEvvEEEEvNT_6ParamsE) ;  /* 0xffffff7c026c7950 */ /* 0x000fea0003c3ffff */
.L_x_191:
[----:B------:R-:W-:-:S00]  /*8250*/  BRA `(.L_x_191) ;  /* 0xfffffffc00fc7947 */ /* 0x000fc0000383ffff */
[----:B------:R-:W-:-:S00]  /*8260*/  NOP ;  /* 0x0000000000007918 */ /* 0x000fc00000000000 */
        /* <DEDUP_REMOVED lines=9> */
.L_x_192:


//--------------------- .nv.global.init           --------------------------
	.section	.nv.global.init,"aw",@progbits
.nv.global.init:
	.type		$str$27,@object
	.size		$str$27,($str$28 - $str$27)
$str$27:
        /*0000*/ 	.byte	0x28, 0x61, 0x64, 0x64, 0x72, 0x65, 0x73, 0x73, 0x20, 0x26, 0x20, 0x6d, 0x61, 0x73, 0x6b, 0x29
        /*0010*/ 	.byte	0x20, 0x3d, 0x3d, 0x20, 0x30, 0x00
	.type		$str$28,@object
	.size		$str$28,($str$26 - $str$28)
$str$28:
        /*0016*/ 	.byte	0x2f, 0x74, 0x6d, 0x70, 0x2f, 0x63, 0x75, 0x74, 0x6c, 0x61, 0x73, 0x73, 0x5f, 0x73, 0x77, 0x65
        /*0026*/ 	.byte	0x65, 0x70, 0x5f, 0x73, 0x72, 0x63, 0x2f, 0x69, 0x6e, 0x63, 0x6c, 0x75, 0x64, 0x65, 0x2f, 0x63
        /*0036*/ 	.byte	0x75, 0x74, 0x65, 0x2f, 0x70, 0x6f, 0x69, 0x6e, 0x74, 0x65, 0x72, 0x5f, 0x66, 0x6c, 0x61, 0x67
        /*0046*/ 	.byte	0x67, 0x65, 0x64, 0x2e, 0x68, 0x70, 0x70, 0x00
	.type		$str$26,@object
	.size		$str$26,($str$25 - $str$26)
$str$26:
        /*004e*/ 	.byte	0x2f, 0x74, 0x6d, 0x70, 0x2f, 0x63, 0x75, 0x74, 0x6c, 0x61, 0x73, 0x73, 0x5f, 0x73, 0x77, 0x65
        /*005e*/ 	.byte	0x65, 0x70, 0x5f, 0x73, 0x72, 0x63, 0x2f, 0x69, 0x6e, 0x63, 0x6c, 0x75, 0x64, 0x65, 0x2f, 0x63
        /*006e*/ 	.byte	0x75, 0x74, 0x65, 0x2f, 0x61, 0x74, 0x6f, 0x6d, 0x2f, 0x63, 0x6f, 0x70, 0x79, 0x5f, 0x74, 0x72
        /*007e*/ 	.byte	0x61, 0x69, 0x74, 0x73, 0x5f, 0x73, 0x6d, 0x31, 0x30, 0x30, 0x2e, 0x68, 0x70, 0x70, 0x00
	.type		$str$25,@object
	.size		$str$25,(__unnamed_1 - $str$25)
$str$25:
        /*008d*/ 	.byte	0x28, 0x28, 0x75, 0x69, 0x6e, 0x74, 0x33, 0x32, 0x5f, 0x74, 0x28, 0x74, 0x68, 0x72, 0x65, 0x61
        /*009d*/ 	.byte	0x64, 0x49, 0x64, 0x78, 0x2e, 0x78, 0x29, 0x20, 0x2f, 0x20, 0x33, 0x32, 0x29, 0x20, 0x25, 0x20
        /*00ad*/ 	.byte	0x34, 0x29, 0x20, 0x3d, 0x3d, 0x20, 0x28, 0x28, 0x28, 0x74, 0x6d, 0x65, 0x6d, 0x5f, 0x61, 0x64
        /*00bd*/ 	.byte	0x64, 0x72, 0x20, 0x3e, 0x3e, 0x20, 0x31, 0x36, 0x29, 0x20, 0x2f, 0x20, 0x33, 0x32, 0x29, 0x20
        /*00cd*/ 	.byte	0x25, 0x20, 0x34, 0x29, 0x00
	.type		__unnamed_1,@object
	.size		__unnamed_1,(__unnamed_2 - __unnamed_1)
__unnamed_1:
        /*00d2*/ 	.byte	0x61, 0x75, 0x74, 0x6f, 0x20, 0x63, 0x75, 0x74, 0x65, 0x3a, 0x3a, 0x61, 0x73, 0x5f, 0x70, 0x6f
        /* <DEDUP_REMOVED lines=24> */
        /*0262*/ 	.byte	0x00
	.type		__unnamed_2,@object
	.size		__unnamed_2,(.L_2 - __unnamed_2)
__unnamed_2:
        /* <DEDUP_REMOVED lines=41> */
.L_2:


//--------------------- .nv.shared._ZN7cutlass13device_kernelINS_4gemm6kernel13GemmUniversalIN4cute5tupleIJiiiiEEENS1_10collective13CollectiveMmaINS1_35MainloopSm100TmaUmmaWarpSpecializedILi18ELi2ELi4ENS5_IJNS4_1CILi2EEENSA_ILi1EEESC_EEEEENS5_IJNSA_ILi128EEENSA_ILi64EEESF_EEEaNS5_IJlSC_lEEEaSI_NS4_8TiledMMAINS4_8MMA_AtomIJNS4_21SM100_MMA_S8_2x1SM_SSIaaiLi128ELi64ELNS4_4UMMA5MajorE0ELSN_0ELNSM_8SaturateE0EEEEEENS4_6LayoutINS5_IJSC_SC_SC_EEENS5_IJNSA_ILi0EEEST_ST_EEEEENS5_IJNS4_10UnderscoreESW_SW_EEEEENS4_18SM100_TMA_2SM_LOADENS4_14ComposedLayoutINS4_7SwizzleILi3ELi4ELi3EEENS4_18smem_ptr_flag_bitsILi8EEENSR_INS5_IJNSA_ILi8EEESF_EEENS5_IJSF_SC_EEEEEEEvNS4_8identityESZ_S19_vS1A_EENS_8epilogue10collective18CollectiveEpilogueINS1C_23Sm100TmaWarpSpecializedILi1ELi1ELi32ELb0ELb0EEEJNS5_IJSG_SG_SF_EEENS5_IJNSR_ISG_SC_EES1I_EEEaSI_aSI_NS1C_6fusion15FusionCallbacksIS1G_NS1K_17LinearCombinationIaiaiLNS_15FloatRoundStyleE2EEES1H_S1J_JEEENS4_5SM1004TMEM4LOAD26SM100_TMEM_LOAD_32dp32b32xENS4_13SM90_TMA_LOADENS10_INS11_ILi2ELi4ELi3EEES14_NSR_INS5_IJS15_SG_EEENS5_IJSG_SC_EEEEEEENS4_39AutoVectorizingCopyWithAssumedAlignmentILi128EEENS4_14SM90_TMA_STOREES1Z_S21_S21_EEEvvEEEEvNT_6ParamsE --------------------------
	.section	.nv.shared._ZN7cutlass13device_kernelINS_4gemm6kernel13GemmUniversalIN4cute5tupleIJiiiiEEENS1_10collective13CollectiveMmaINS1_35MainloopSm100TmaUmmaWarpSpecializedILi18ELi2ELi4ENS5_IJNS4_1CILi2EEENSA_ILi1EEESC_EEEEENS5_IJNSA_ILi128EEENSA_ILi64EEESF_EEEaNS5_IJlSC_lEEEaSI_NS4_8TiledMMAINS4_8MMA_AtomIJNS4_21SM100_MMA_S8_2x1SM_SSIaaiLi128ELi64ELNS4_4UMMA5MajorE0ELSN_0ELNSM_8SaturateE0EEEEEENS4_6LayoutINS5_IJSC_SC_SC_EEENS5_IJNSA_ILi0EEEST_ST_EEEEENS5_IJNS4_10UnderscoreESW_SW_EEEEENS4_18SM100_TMA_2SM_LOADENS4_14ComposedLayoutINS4_7SwizzleILi3ELi4ELi3EEENS4_18smem_ptr_flag_bitsILi8EEENSR_INS5_IJNSA_ILi8EEESF_EEENS5_IJSF_SC_EEEEEEEvNS4_8identityESZ_S19_vS1A_EENS_8epilogue10collective18CollectiveEpilogueINS1C_23Sm100TmaWarpSpecializedILi1ELi1ELi32ELb0ELb0EEEJNS5_IJSG_SG_SF_EEENS5_IJNSR_ISG_SC_EES1I_EEEaSI_aSI_NS1C_6fusion15FusionCallbacksIS1G_NS1K_17LinearCombinationIaiaiLNS_15FloatRoundStyleE2EEES1H_S1J_JEEENS4_5SM1004TMEM4LOAD26SM100_TMEM_LOAD_32dp32b32xENS4_13SM90_TMA_LOADENS10_INS11_ILi2ELi4ELi3EEES14_NSR_INS5_IJS15_SG_EEENS5_IJSG_SC_EEEEEEENS4_39AutoVectorizingCopyWithAssumedAlignmentILi128EEENS4_14SM90_TMA_STOREES1Z_S21_S21_EEEvvEEEEvNT_6ParamsE,"aw",@nobits
	.sectionflags	@""
	.align	16
	.zero		1024


//--------------------- .nv.shared.reserved.0     --------------------------
	.section	.nv.shared.reserved.0,"aw",@nobits
	.weak		__nv_reservedSMEM_offset_0_alias
	.size		__nv_reservedSMEM_offset_0_alias, 0, 64
	.other		__nv_reservedSMEM_offset_0_alias,@"STO_CUDA_RESERVED_SHARED STV_DEFAULT"
__nv_reservedSMEM_offset_0_alias:
	.zero		0
.nv.shared.reserved.0:
	.zero		64
	.weak		__nv_reservedSMEM_tcgen05_partition
	.type		__nv_reservedSMEM_tcgen05_partition,@object
	.size		__nv_reservedSMEM_tcgen05_partition,(.L_0 - __nv_reservedSMEM_tcgen05_partition)
__nv_reservedSMEM_tcgen05_partition:
	.zero		32
.L_0:


//--------------------- .nv.global                --------------------------
	.section	.nv.global,"aw",@nobits
.nv.global:
	.type		_ZN40_INTERNAL_68556498_4_k_cu_6701d52e_343704cute1_E,@object
	.size		_ZN40_INTERNAL_68556498_4_k_cu_6701d52e_343704cute1_E,(_ZN40_INTERNAL_68556498_4_k_cu_6701d52e_343704cuda3std3__45__cpo6cbeginE - _ZN40_INTERNAL_68556498_4_k_cu_6701d52e_343704cute1_E)
_ZN40_INTERNAL_68556498_4_k_cu_6701d52e_343704cute1_E:
	.zero		1
	.type		_ZN40_INTERNAL_68556498_4_k_cu_6701d52e_343704cuda3std3__45__cpo6cbeginE,@object
	.size		_ZN40_INTERNAL_68556498_4_k_cu_6701d52e_343704cuda3std3__45__cpo6cbeginE,(_ZN40_INTERNAL_68556498_4_k_cu_6701d52e_343704cuda3std3__48in_placeE - _ZN40_INTERNAL_68556498_4_k_cu_6701d52e_343704cuda3std3__45__cpo6cbeginE)
_ZN40_INTERNAL_68556498_4_k_cu_6701d52e_343704cuda3std3__45__cpo6cbeginE:
	.zero		1
	.type		_ZN40_INTERNAL_68556498_4_k_cu_6701d52e_343704cuda3std3__48in_placeE,@object
	.size		_ZN40_INTERNAL_68556498_4_k_cu_6701d52e_343704cuda3std3__48in_placeE,(_ZN40_INTERNAL_68556498_4_k_cu_6701d52e_343704cuda3std6ranges3__45__cpo9iter_moveE - _ZN40_INTERNAL_68556498_4_k_cu_6701d52e_343704cuda3std3__48in_placeE)
_ZN40_INTERNAL_68556498_4_k_cu_6701d52e_343704cuda3std3__48in_placeE:
	.zero		1
	.type		_ZN40_INTERNAL_68556498_4_k_cu_6701d52e_343704cuda3std6ranges3__45__cpo9iter_moveE,@object
	.size		_ZN40_INTERNAL_68556498_4_k_cu_6701d52e_343704cuda3std6ranges3__45__cpo9iter_moveE,(_ZN40_INTERNAL_68556498_4_k_cu_6701d52e_343704cuda3std3__45__cpo5beginE - _ZN40_INTERNAL_68556498_4_k_cu_6701d52e_343704cuda3std6ranges3__45__cpo9iter_moveE)
_ZN40_INTERNAL_68556498_4_k_cu_6701d52e_343704cuda3std6ranges3__45__cpo9iter_moveE:
	.zero		1
	.type		_ZN40_INTERNAL_68556498_4_k_cu_6701d52e_343704cuda3std3__45__cpo5beginE,@object
	.size		_ZN40_INTERNAL_68556498_4_k_cu_6701d52e_343704cuda3std3__45__cpo5beginE,(_ZN40_INTERNAL_68556498_4_k_cu_6701d52e_343704cuda3std3__442_GLOBAL__N__68556498_4_k_cu_6701d52e_343706ignoreE - _ZN40_INTERNAL_68556498_4_k_cu_6701d52e_343704cuda3std3__45__cpo5beginE)
_ZN40_INTERNAL_68556498_4_k_cu_6701d52e_343704cuda3std3__45__cpo5beginE:
	.zero		1
	.type		_ZN40_INTERNAL_68556498_4_k_cu_6701d52e_343704cuda3std3__442_GLOBAL__N__68556498_4_k_cu_6701d52e_343706ignoreE,@object
	.size		_ZN40_INTERNAL_68556498_4_k_cu_6701d52e_343704cuda3std3__442_GLOBAL__N__68556498_4_k_cu_6701d52e_343706ignoreE,(_ZN40_INTERNAL_68556498_4_k_cu_6701d52e_343704cute7productE - _ZN40_INTERNAL_68556498_4_k_cu_6701d52e_343704cuda3std3__442_GLOBAL__N__68556498_4_k_cu_6701d52e_343706ignoreE)
_ZN40_INTERNAL_68556498_4_k_cu_6701d52e_343704cuda3std3__442_GLOBAL__N__68556498_4_k_cu_6701d52e_343706ignoreE:
	.zero		1
	.type		_ZN40_INTERNAL_68556498_4_k_cu_6701d52e_343704cute7productE,@object
	.size		_ZN40_INTERNAL_68556498_4_k_cu_6701d52e_343704cute7productE,(_ZN40_INTERNAL_68556498_4_k_cu_6701d52e_343704cuda3std3__45__cpo3endE - _ZN40_INTERNAL_68556498_4_k_cu_6701d52e_343704cute7productE)
_ZN40_INTERNAL_68556498_4_k_cu_6701d52e_343704cute7productE:
	.zero		1
	.type		_ZN40_INTERNAL_68556498_4_k_cu_6701d52e_343704cuda3std3__45__cpo3endE,@object
	.size		_ZN40_INTERNAL_68556498_4_k_cu_6701d52e_343704cuda3std3__45__cpo3endE,(_ZN40_INTERNAL_68556498_4_k_cu_6701d52e_343704cuda3std3__419piecewise_constructE - _ZN40_INTERNAL_68556498_4_k_cu_6701d52e_343704cuda3std3__45__cpo3endE)
_ZN40_INTERNAL_68556498_4_k_cu_6701d52e_343704cuda3std3__45__cpo3endE:
	.zero		1
	.type		_ZN40_INTERNAL_68556498_4_k_cu_6701d52e_343704cuda3std3__419piecewise_constructE,@object
	.size		_ZN40_INTERNAL_68556498_4_k_cu_6701d52e_343704cuda3std3__419piecewise_constructE,(_ZN40_INTERNAL_68556498_4_k_cu_6701d52e_343704cuda3std3__45__cpo4cendE - _ZN40_INTERNAL_68556498_4_k_cu_6701d52e_343704cuda3std3__419piecewise_constructE)
_ZN40_INTERNAL_68556498_4_k_cu_6701d52e_343704cuda3std3__419piecewise_constructE:
	.zero		1
	.type		_ZN40_INTERNAL_68556498_4_k_cu_6701d52e_343704cuda3std3__45__cpo4cendE,@object
	.size		_ZN40_INTERNAL_68556498_4_k_cu_6701d52e_343704cuda3std3__45__cpo4cendE,(_ZN40_INTERNAL_68556498_4_k_cu_6701d52e_343704cuda3std6ranges3__45__cpo4swapE - _ZN40_INTERNAL_68556498_4_k_cu_6701d52e_343704cuda3std3__45__cpo4cendE)
_ZN40_INTERNAL_68556498_4_k_cu_6701d52e_343704cuda3std3__45__cpo4cendE:
	.zero		1
	.type		_ZN40_INTERNAL_68556498_4_k_cu_6701d52e_343704cuda3std6ranges3__45__cpo4swapE,@object
	.size		_ZN40_INTERNAL_68556498_4_k_cu_6701d52e_343704cuda3std6ranges3__45__cpo4swapE,(.L_10 - _ZN40_INTERNAL_68556498_4_k_cu_6701d52e_343704cuda3std6ranges3__45__cpo4swapE)
_ZN40_INTERNAL_68556498_4_k_cu_6701d52e_343704cuda3std6ranges3__45__cpo4swapE:
	.zero		1
.L_10:


//--------------------- .nv.constant0._ZN7cutlass13device_kernelINS_4gemm6kernel13GemmUniversalIN4cute5tupleIJiiiiEEENS1_10collective13CollectiveMmaINS1_35MainloopSm100TmaUmmaWarpSpecializedILi18ELi2ELi4ENS5_IJNS4_1CILi2EEENSA_ILi1EEESC_EEEEENS5_IJNSA_ILi128EEENSA_ILi64EEESF_EEEaNS5_IJlSC_lEEEaSI_NS4_8TiledMMAINS4_8MMA_AtomIJNS4_21SM100_MMA_S8_2x1SM_SSIaaiLi128ELi64ELNS4_4UMMA5MajorE0ELSN_0ELNSM_8SaturateE0EEEEEENS4_6LayoutINS5_IJSC_SC_SC_EEENS5_IJNSA_ILi0EEEST_ST_EEEEENS5_IJNS4_10UnderscoreESW_SW_EEEEENS4_18SM100_TMA_2SM_LOADENS4_14ComposedLayoutINS4_7SwizzleILi3ELi4ELi3EEENS4_18smem_ptr_flag_bitsILi8EEENSR_INS5_IJNSA_ILi8EEESF_EEENS5_IJSF_SC_EEEEEEEvNS4_8identityESZ_S19_vS1A_EENS_8epilogue10collective18CollectiveEpilogueINS1C_23Sm100TmaWarpSpecializedILi1ELi1ELi32ELb0ELb0EEEJNS5_IJSG_SG_SF_EEENS5_IJNSR_ISG_SC_EES1I_EEEaSI_aSI_NS1C_6fusion15FusionCallbacksIS1G_NS1K_17LinearCombinationIaiaiLNS_15FloatRoundStyleE2EEES1H_S1J_JEEENS4_5SM1004TMEM4LOAD26SM100_TMEM_LOAD_32dp32b32xENS4_13SM90_TMA_LOADENS10_INS11_ILi2ELi4ELi3EEES14_NSR_INS5_IJS15_SG_EEENS5_IJSG_SC_EEEEEEENS4_39AutoVectorizingCopyWithAssumedAlignmentILi128EEENS4_14SM90_TMA_STOREES1Z_S21_S21_EEEvvEEEEvNT_6ParamsE --------------------------
	.section	.nv.constant0._ZN7cutlass13device_kernelINS_4gemm6kernel13GemmUniversalIN4cute5tupleIJiiiiEEENS1_10collective13CollectiveMmaINS1_35MainloopSm100TmaUmmaWarpSpecializedILi18ELi2ELi4ENS5_IJNS4_1CILi2EEENSA_ILi1EEESC_EEEEENS5_IJNSA_ILi128EEENSA_ILi64EEESF_EEEaNS5_IJlSC_lEEEaSI_NS4_8TiledMMAINS4_8MMA_AtomIJNS4_21SM100_MMA_S8_2x1SM_SSIaaiLi128ELi64ELNS4_4UMMA5MajorE0ELSN_0ELNSM_8SaturateE0EEEEEENS4_6LayoutINS5_IJSC_SC_SC_EEENS5_IJNSA_ILi0EEEST_ST_EEEEENS5_IJNS4_10UnderscoreESW_SW_EEEEENS4_18SM100_TMA_2SM_LOADENS4_14ComposedLayoutINS4_7SwizzleILi3ELi4ELi3EEENS4_18smem_ptr_flag_bitsILi8EEENSR_INS5_IJNSA_ILi8EEESF_EEENS5_IJSF_SC_EEEEEEEvNS4_8identityESZ_S19_vS1A_EENS_8epilogue10collective18CollectiveEpilogueINS1C_23Sm100TmaWarpSpecializedILi1ELi1ELi32ELb0ELb0EEEJNS5_IJSG_SG_SF_EEENS5_IJNSR_ISG_SC_EES1I_EEEaSI_aSI_NS1C_6fusion15FusionCallbacksIS1G_NS1K_17LinearCombinationIaiaiLNS_15FloatRoundStyleE2EEES1H_S1J_JEEENS4_5SM1004TMEM4LOAD26SM100_TMEM_LOAD_32dp32b32xENS4_13SM90_TMA_LOADENS10_INS11_ILi2ELi4ELi3EEES14_NSR_INS5_IJS15_SG_EEENS5_IJSG_SC_EEEEEEENS4_39AutoVectorizingCopyWithAssumedAlignmentILi128EEENS4_14SM90_TMA_STOREES1Z_S21_S21_EEEvvEEEEvNT_6ParamsE,"a",@progbits
	.sectionflags	@""
	.align	4
.nv.constant0._ZN7cutlass13device_kernelINS_4gemm6kernel13GemmUniversalIN4cute5tupleIJiiiiEEENS1_10collective13CollectiveMmaINS1_35MainloopSm100TmaUmmaWarpSpecializedILi18ELi2ELi4ENS5_IJNS4_1CILi2EEENSA_ILi1EEESC_EEEEENS5_IJNSA_ILi128EEENSA_ILi64EEESF_EEEaNS5_IJlSC_lEEEaSI_NS4_8TiledMMAINS4_8MMA_AtomIJNS4_21SM100_MMA_S8_2x1SM_SSIaaiLi128ELi64ELNS4_4UMMA5MajorE0ELSN_0ELNSM_8SaturateE0EEEEEENS4_6LayoutINS5_IJSC_SC_SC_EEENS5_IJNSA_ILi0EEEST_ST_EEEEENS5_IJNS4_10UnderscoreESW_SW_EEEEENS4_18SM100_TMA_2SM_LOADENS4_14ComposedLayoutINS4_7SwizzleILi3ELi4ELi3EEENS4_18smem_ptr_flag_bitsILi8EEENSR_INS5_IJNSA_ILi8EEESF_EEENS5_IJSF_SC_EEEEEEEvNS4_8identityESZ_S19_vS1A_EENS_8epilogue10collective18CollectiveEpilogueINS1C_23Sm100TmaWarpSpecializedILi1ELi1ELi32ELb0ELb0EEEJNS5_IJSG_SG_SF_EEENS5_IJNSR_ISG_SC_EES1I_EEEaSI_aSI_NS1C_6fusion15FusionCallbacksIS1G_NS1K_17LinearCombinationIaiaiLNS_15FloatRoundStyleE2EEES1H_S1J_JEEENS4_5SM1004TMEM4LOAD26SM100_TMEM_LOAD_32dp32b32xENS4_13SM90_TMA_LOADENS10_INS11_ILi2ELi4ELi3EEES14_NSR_INS5_IJS15_SG_EEENS5_IJSG_SC_EEEEEEENS4_39AutoVectorizingCopyWithAssumedAlignmentILi128EEENS4_14SM90_TMA_STOREES1Z_S21_S21_EEEvvEEEEvNT_6ParamsE:
	.zero		2944


//--------------------- SYMBOLS --------------------------

	.type		.nv.reservedSmem.offset0,@object
	.size		.nv.reservedSmem.offset0,0x4
	.type		.nv.reservedSmem.cap,@object
	.size		.nv.reservedSmem.cap,0x4
	.type		__assertfail,@function
